//
// Generated by NVIDIA NVVM Compiler
//
// Compiler Build ID: CL-36424714
// Cuda compilation tools, release 13.0, V13.0.88
// Based on NVVM 20.0.0
//

.version 9.0
.target sm_100
.address_size 64

	// .globl	_Z21LayerNormMediumKernelIffLi64ELi4EEviPKT_S2_S2_PS0_f
// _ZZ21LayerNormMediumKernelIffLi64ELi4EEviPKT_S2_S2_PS0_fE12temp_storage has been demoted
// _ZZ21LayerNormMediumKernelIffLi64ELi4EEviPKT_S2_S2_PS0_fE2mu has been demoted
// _ZZ21LayerNormMediumKernelIffLi64ELi4EEviPKT_S2_S2_PS0_fE6rsigma has been demoted
// _ZZ21LayerNormMediumKernelI6__halffLi64ELi4EEviPKT_S3_S3_PS1_fE12temp_storage has been demoted
// _ZZ21LayerNormMediumKernelI6__halffLi64ELi4EEviPKT_S3_S3_PS1_fE2mu has been demoted
// _ZZ21LayerNormMediumKernelI6__halffLi64ELi4EEviPKT_S3_S3_PS1_fE6rsigma has been demoted
// _ZZ20LayerNormLargeKernelIffLi256EEviPKT_S2_S2_PS0_fE4temp has been demoted
// _ZZ20LayerNormLargeKernelIffLi256EEviPKT_S2_S2_PS0_fE2mu has been demoted
// _ZZ20LayerNormLargeKernelIffLi256EEviPKT_S2_S2_PS0_fE6rsigma has been demoted
// _ZZ20LayerNormLargeKernelI6__halffLi256EEviPKT_S3_S3_PS1_fE4temp has been demoted
// _ZZ20LayerNormLargeKernelI6__halffLi256EEviPKT_S3_S3_PS1_fE2mu has been demoted
// _ZZ20LayerNormLargeKernelI6__halffLi256EEviPKT_S3_S3_PS1_fE6rsigma has been demoted
// _ZZ21LayerNormMediumKernelI6__halffLi40ELi8EEviPKT_S3_S3_PS1_fE12temp_storage has been demoted
// _ZZ21LayerNormMediumKernelI6__halffLi40ELi8EEviPKT_S3_S3_PS1_fE2mu has been demoted
// _ZZ21LayerNormMediumKernelI6__halffLi40ELi8EEviPKT_S3_S3_PS1_fE6rsigma has been demoted
// _ZZ21LayerNormMediumKernelI6__halffLi80ELi8EEviPKT_S3_S3_PS1_fE12temp_storage has been demoted
// _ZZ21LayerNormMediumKernelI6__halffLi80ELi8EEviPKT_S3_S3_PS1_fE2mu has been demoted
// _ZZ21LayerNormMediumKernelI6__halffLi80ELi8EEviPKT_S3_S3_PS1_fE6rsigma has been demoted
// _ZZ21LayerNormMediumKernelI6__halffLi96ELi8EEviPKT_S3_S3_PS1_fE12temp_storage has been demoted
// _ZZ21LayerNormMediumKernelI6__halffLi96ELi8EEviPKT_S3_S3_PS1_fE2mu has been demoted
// _ZZ21LayerNormMediumKernelI6__halffLi96ELi8EEviPKT_S3_S3_PS1_fE6rsigma has been demoted
// _ZZ21LayerNormMediumKernelI6__halffLi160ELi8EEviPKT_S3_S3_PS1_fE12temp_storage has been demoted
// _ZZ21LayerNormMediumKernelI6__halffLi160ELi8EEviPKT_S3_S3_PS1_fE2mu has been demoted
// _ZZ21LayerNormMediumKernelI6__halffLi160ELi8EEviPKT_S3_S3_PS1_fE6rsigma has been demoted
.global .align 1 .b8 _ZN40_INTERNAL_08fcef4f_4_k_cu_8031986c_184284cuda3std3__45__cpo5beginE[1];
.global .align 1 .b8 _ZN40_INTERNAL_08fcef4f_4_k_cu_8031986c_184284cuda3std3__45__cpo3endE[1];
.global .align 1 .b8 _ZN40_INTERNAL_08fcef4f_4_k_cu_8031986c_184284cuda3std3__45__cpo6cbeginE[1];
.global .align 1 .b8 _ZN40_INTERNAL_08fcef4f_4_k_cu_8031986c_184284cuda3std3__45__cpo4cendE[1];
.global .align 1 .b8 _ZN40_INTERNAL_08fcef4f_4_k_cu_8031986c_184284cuda3std3__45__cpo6rbeginE[1];
.global .align 1 .b8 _ZN40_INTERNAL_08fcef4f_4_k_cu_8031986c_184284cuda3std3__45__cpo4rendE[1];
.global .align 1 .b8 _ZN40_INTERNAL_08fcef4f_4_k_cu_8031986c_184284cuda3std3__45__cpo7crbeginE[1];
.global .align 1 .b8 _ZN40_INTERNAL_08fcef4f_4_k_cu_8031986c_184284cuda3std3__45__cpo5crendE[1];
.global .align 1 .b8 _ZN40_INTERNAL_08fcef4f_4_k_cu_8031986c_184284cuda3std3__442_GLOBAL__N__08fcef4f_4_k_cu_8031986c_184286ignoreE[1];
.global .align 1 .b8 _ZN40_INTERNAL_08fcef4f_4_k_cu_8031986c_184284cuda3std3__419piecewise_constructE[1];
.global .align 1 .b8 _ZN40_INTERNAL_08fcef4f_4_k_cu_8031986c_184284cuda3std3__48in_placeE[1];
.global .align 1 .b8 _ZN40_INTERNAL_08fcef4f_4_k_cu_8031986c_184284cuda3std3__420unreachable_sentinelE[1];
.global .align 1 .b8 _ZN40_INTERNAL_08fcef4f_4_k_cu_8031986c_184284cuda3std3__47nulloptE[1];
.global .align 1 .b8 _ZN40_INTERNAL_08fcef4f_4_k_cu_8031986c_184284cuda3std3__48unexpectE[1];
.global .align 1 .b8 _ZN40_INTERNAL_08fcef4f_4_k_cu_8031986c_184284cuda3std6ranges3__45__cpo4swapE[1];
.global .align 1 .b8 _ZN40_INTERNAL_08fcef4f_4_k_cu_8031986c_184284cuda3std6ranges3__45__cpo9iter_moveE[1];
.global .align 1 .b8 _ZN40_INTERNAL_08fcef4f_4_k_cu_8031986c_184284cuda3std6ranges3__45__cpo5beginE[1];
.global .align 1 .b8 _ZN40_INTERNAL_08fcef4f_4_k_cu_8031986c_184284cuda3std6ranges3__45__cpo3endE[1];
.global .align 1 .b8 _ZN40_INTERNAL_08fcef4f_4_k_cu_8031986c_184284cuda3std6ranges3__45__cpo6cbeginE[1];
.global .align 1 .b8 _ZN40_INTERNAL_08fcef4f_4_k_cu_8031986c_184284cuda3std6ranges3__45__cpo4cendE[1];
.global .align 1 .b8 _ZN40_INTERNAL_08fcef4f_4_k_cu_8031986c_184284cuda3std6ranges3__45__cpo7advanceE[1];
.global .align 1 .b8 _ZN40_INTERNAL_08fcef4f_4_k_cu_8031986c_184284cuda3std6ranges3__45__cpo9iter_swapE[1];
.global .align 1 .b8 _ZN40_INTERNAL_08fcef4f_4_k_cu_8031986c_184284cuda3std6ranges3__45__cpo4nextE[1];
.global .align 1 .b8 _ZN40_INTERNAL_08fcef4f_4_k_cu_8031986c_184284cuda3std6ranges3__45__cpo4prevE[1];
.global .align 1 .b8 _ZN40_INTERNAL_08fcef4f_4_k_cu_8031986c_184284cuda3std6ranges3__45__cpo4dataE[1];
.global .align 1 .b8 _ZN40_INTERNAL_08fcef4f_4_k_cu_8031986c_184284cuda3std6ranges3__45__cpo5cdataE[1];
.global .align 1 .b8 _ZN40_INTERNAL_08fcef4f_4_k_cu_8031986c_184284cuda3std6ranges3__45__cpo4sizeE[1];
.global .align 1 .b8 _ZN40_INTERNAL_08fcef4f_4_k_cu_8031986c_184284cuda3std6ranges3__45__cpo5ssizeE[1];
.global .align 1 .b8 _ZN40_INTERNAL_08fcef4f_4_k_cu_8031986c_184284cuda3std6ranges3__45__cpo8distanceE[1];
.global .align 1 .b8 _ZN40_INTERNAL_08fcef4f_4_k_cu_8031986c_184286thrust24THRUST_300001_SM_1000_NS6system6detail10sequential3seqE[1];
.global .align 1 .b8 _ZN40_INTERNAL_08fcef4f_4_k_cu_8031986c_184286thrust24THRUST_300001_SM_1000_NS12placeholders2_1E[1];
.global .align 1 .b8 _ZN40_INTERNAL_08fcef4f_4_k_cu_8031986c_184286thrust24THRUST_300001_SM_1000_NS12placeholders2_2E[1];
.global .align 1 .b8 _ZN40_INTERNAL_08fcef4f_4_k_cu_8031986c_184286thrust24THRUST_300001_SM_1000_NS12placeholders2_3E[1];
.global .align 1 .b8 _ZN40_INTERNAL_08fcef4f_4_k_cu_8031986c_184286thrust24THRUST_300001_SM_1000_NS12placeholders2_4E[1];
.global .align 1 .b8 _ZN40_INTERNAL_08fcef4f_4_k_cu_8031986c_184286thrust24THRUST_300001_SM_1000_NS12placeholders2_5E[1];
.global .align 1 .b8 _ZN40_INTERNAL_08fcef4f_4_k_cu_8031986c_184286thrust24THRUST_300001_SM_1000_NS12placeholders2_6E[1];
.global .align 1 .b8 _ZN40_INTERNAL_08fcef4f_4_k_cu_8031986c_184286thrust24THRUST_300001_SM_1000_NS12placeholders2_7E[1];
.global .align 1 .b8 _ZN40_INTERNAL_08fcef4f_4_k_cu_8031986c_184286thrust24THRUST_300001_SM_1000_NS12placeholders2_8E[1];
.global .align 1 .b8 _ZN40_INTERNAL_08fcef4f_4_k_cu_8031986c_184286thrust24THRUST_300001_SM_1000_NS12placeholders2_9E[1];
.global .align 1 .b8 _ZN40_INTERNAL_08fcef4f_4_k_cu_8031986c_184286thrust24THRUST_300001_SM_1000_NS12placeholders3_10E[1];

.visible .entry _Z21LayerNormMediumKernelIffLi64ELi4EEviPKT_S2_S2_PS0_f(
	.param .u32 _Z21LayerNormMediumKernelIffLi64ELi4EEviPKT_S2_S2_PS0_f_param_0,
	.param .u64 .ptr .align 1 _Z21LayerNormMediumKernelIffLi64ELi4EEviPKT_S2_S2_PS0_f_param_1,
	.param .u64 .ptr .align 1 _Z21LayerNormMediumKernelIffLi64ELi4EEviPKT_S2_S2_PS0_f_param_2,
	.param .u64 .ptr .align 1 _Z21LayerNormMediumKernelIffLi64ELi4EEviPKT_S2_S2_PS0_f_param_3,
	.param .u64 .ptr .align 1 _Z21LayerNormMediumKernelIffLi64ELi4EEviPKT_S2_S2_PS0_f_param_4,
	.param .f32 _Z21LayerNormMediumKernelIffLi64ELi4EEviPKT_S2_S2_PS0_f_param_5
)
{
	.reg .pred 	%p<8>;
	.reg .b32 	%r<61>;
	.reg .b32 	%f<80>;
	.reg .b64 	%rd<16>;
	// demoted variable
	.shared .align 4 .b8 _ZZ21LayerNormMediumKernelIffLi64ELi4EEviPKT_S2_S2_PS0_fE12temp_storage[28];
	// demoted variable
	.shared .align 4 .f32 _ZZ21LayerNormMediumKernelIffLi64ELi4EEviPKT_S2_S2_PS0_fE2mu;
	// demoted variable
	.shared .align 4 .f32 _ZZ21LayerNormMediumKernelIffLi64ELi4EEviPKT_S2_S2_PS0_fE6rsigma;
	ld.param.u32 	%r54, [_Z21LayerNormMediumKernelIffLi64ELi4EEviPKT_S2_S2_PS0_f_param_0];
	ld.param.u64 	%rd2, [_Z21LayerNormMediumKernelIffLi64ELi4EEviPKT_S2_S2_PS0_f_param_1];
	ld.param.u64 	%rd3, [_Z21LayerNormMediumKernelIffLi64ELi4EEviPKT_S2_S2_PS0_f_param_2];
	ld.param.u64 	%rd4, [_Z21LayerNormMediumKernelIffLi64ELi4EEviPKT_S2_S2_PS0_f_param_3];
	ld.param.u64 	%rd1, [_Z21LayerNormMediumKernelIffLi64ELi4EEviPKT_S2_S2_PS0_f_param_4];
	ld.param.f32 	%f17, [_Z21LayerNormMediumKernelIffLi64ELi4EEviPKT_S2_S2_PS0_f_param_5];
	cvta.to.global.u64 	%rd5, %rd2;
	mov.u32 	%r55, %ctaid.x;
	mov.u32 	%r1, %tid.x;
	shl.b32 	%r56, %r1, 2;
	mad.lo.s32 	%r2, %r54, %r55, %r56;
	mul.wide.s32 	%rd6, %r2, 4;
	add.s64 	%rd7, %rd5, %rd6;
	ld.global.v4.f32 	{%f1, %f2, %f3, %f4}, [%rd7];
	cvt.rn.f32.s32 	%f18, %r54;
	rcp.rn.f32 	%f19, %f18;
	cvta.to.global.u64 	%rd8, %rd4;
	cvta.to.global.u64 	%rd9, %rd3;
	mul.f32 	%f20, %f19, %f1;
	add.f32 	%f21, %f20, 0f00000000;
	fma.rn.f32 	%f22, %f1, %f20, 0f00000000;
	mul.f32 	%f23, %f19, %f2;
	add.f32 	%f24, %f21, %f23;
	fma.rn.f32 	%f25, %f2, %f23, %f22;
	mul.f32 	%f26, %f19, %f3;
	add.f32 	%f27, %f24, %f26;
	fma.rn.f32 	%f28, %f3, %f26, %f25;
	mul.f32 	%f29, %f19, %f4;
	add.f32 	%f30, %f27, %f29;
	fma.rn.f32 	%f31, %f4, %f29, %f28;
	mul.wide.u32 	%rd10, %r56, 4;
	add.s64 	%rd11, %rd8, %rd10;
	ld.global.v4.f32 	{%f5, %f6, %f7, %f8}, [%rd11];
	add.s64 	%rd12, %rd9, %rd10;
	ld.global.v4.f32 	{%f9, %f10, %f11, %f12}, [%rd12];
	// begin inline asm
	mov.u32 %r3, %laneid;
	// end inline asm
	mov.b32 	%r5, %f30;
	mov.b32 	%r11, 1;
	mov.b32 	%r52, 31;
	mov.b32 	%r53, -1;
	// begin inline asm
	shfl.sync.down.b32 %r4, %r5, %r11, %r52, %r53;
	// end inline asm
	mov.b32 	%r10, %f31;
	// begin inline asm
	shfl.sync.down.b32 %r9, %r10, %r11, %r52, %r53;
	// end inline asm
	mov.b32 	%f32, %r4;
	mov.b32 	%f33, %r9;
	setp.gt.s32 	%p1, %r3, 30;
	add.f32 	%f34, %f30, %f32;
	add.f32 	%f35, %f31, %f33;
	selp.f32 	%f36, %f30, %f34, %p1;
	selp.f32 	%f37, %f31, %f35, %p1;
	mov.b32 	%r15, %f36;
	mov.b32 	%r21, 2;
	// begin inline asm
	shfl.sync.down.b32 %r14, %r15, %r21, %r52, %r53;
	// end inline asm
	mov.b32 	%r20, %f37;
	// begin inline asm
	shfl.sync.down.b32 %r19, %r20, %r21, %r52, %r53;
	// end inline asm
	mov.b32 	%f38, %r14;
	mov.b32 	%f39, %r19;
	setp.gt.s32 	%p2, %r3, 29;
	add.f32 	%f40, %f36, %f38;
	add.f32 	%f41, %f37, %f39;
	selp.f32 	%f42, %f36, %f40, %p2;
	selp.f32 	%f43, %f37, %f41, %p2;
	mov.b32 	%r25, %f42;
	mov.b32 	%r31, 4;
	// begin inline asm
	shfl.sync.down.b32 %r24, %r25, %r31, %r52, %r53;
	// end inline asm
	mov.b32 	%r30, %f43;
	// begin inline asm
	shfl.sync.down.b32 %r29, %r30, %r31, %r52, %r53;
	// end inline asm
	mov.b32 	%f44, %r24;
	mov.b32 	%f45, %r29;
	setp.gt.s32 	%p3, %r3, 27;
	add.f32 	%f46, %f42, %f44;
	add.f32 	%f47, %f43, %f45;
	selp.f32 	%f48, %f42, %f46, %p3;
	selp.f32 	%f49, %f43, %f47, %p3;
	mov.b32 	%r35, %f48;
	mov.b32 	%r41, 8;
	// begin inline asm
	shfl.sync.down.b32 %r34, %r35, %r41, %r52, %r53;
	// end inline asm
	mov.b32 	%r40, %f49;
	// begin inline asm
	shfl.sync.down.b32 %r39, %r40, %r41, %r52, %r53;
	// end inline asm
	mov.b32 	%f50, %r34;
	mov.b32 	%f51, %r39;
	setp.gt.s32 	%p4, %r3, 23;
	add.f32 	%f52, %f48, %f50;
	add.f32 	%f53, %f49, %f51;
	selp.f32 	%f54, %f48, %f52, %p4;
	selp.f32 	%f55, %f49, %f53, %p4;
	mov.b32 	%r45, %f54;
	mov.b32 	%r51, 16;
	// begin inline asm
	shfl.sync.down.b32 %r44, %r45, %r51, %r52, %r53;
	// end inline asm
	mov.b32 	%r50, %f55;
	// begin inline asm
	shfl.sync.down.b32 %r49, %r50, %r51, %r52, %r53;
	// end inline asm
	mov.b32 	%f56, %r44;
	mov.b32 	%f57, %r49;
	setp.gt.s32 	%p5, %r3, 15;
	add.f32 	%f13, %f54, %f56;
	add.f32 	%f14, %f55, %f57;
	selp.f32 	%f15, %f54, %f13, %p5;
	selp.f32 	%f16, %f55, %f14, %p5;
	setp.ne.s32 	%p6, %r3, 0;
	@%p6 bra 	$L__BB0_2;
	shr.u32 	%r57, %r1, 2;
	and.b32  	%r58, %r57, 248;
	mov.u32 	%r59, _ZZ21LayerNormMediumKernelIffLi64ELi4EEviPKT_S2_S2_PS0_fE12temp_storage;
	add.s32 	%r60, %r59, %r58;
	st.shared.f32 	[%r60+4], %f13;
	st.shared.f32 	[%r60+8], %f14;
$L__BB0_2:
	bar.sync 	0;
	setp.ne.s32 	%p7, %r1, 0;
	@%p7 bra 	$L__BB0_4;
	ld.shared.f32 	%f58, [_ZZ21LayerNormMediumKernelIffLi64ELi4EEviPKT_S2_S2_PS0_fE12temp_storage+12];
	ld.shared.f32 	%f59, [_ZZ21LayerNormMediumKernelIffLi64ELi4EEviPKT_S2_S2_PS0_fE12temp_storage+16];
	add.f32 	%f60, %f15, %f58;
	st.shared.f32 	[_ZZ21LayerNormMediumKernelIffLi64ELi4EEviPKT_S2_S2_PS0_fE2mu], %f60;
	mul.f32 	%f61, %f60, %f60;
	add.f32 	%f62, %f16, %f59;
	sub.f32 	%f63, %f62, %f61;
	add.f32 	%f64, %f17, %f63;
	rsqrt.approx.f32 	%f65, %f64;
	st.shared.f32 	[_ZZ21LayerNormMediumKernelIffLi64ELi4EEviPKT_S2_S2_PS0_fE6rsigma], %f65;
$L__BB0_4:
	bar.sync 	0;
	ld.shared.f32 	%f66, [_ZZ21LayerNormMediumKernelIffLi64ELi4EEviPKT_S2_S2_PS0_fE6rsigma];
	ld.shared.f32 	%f67, [_ZZ21LayerNormMediumKernelIffLi64ELi4EEviPKT_S2_S2_PS0_fE2mu];
	sub.f32 	%f68, %f1, %f67;
	mul.f32 	%f69, %f9, %f68;
	fma.rn.f32 	%f70, %f66, %f69, %f5;
	sub.f32 	%f71, %f2, %f67;
	mul.f32 	%f72, %f10, %f71;
	fma.rn.f32 	%f73, %f66, %f72, %f6;
	sub.f32 	%f74, %f3, %f67;
	mul.f32 	%f75, %f11, %f74;
	fma.rn.f32 	%f76, %f66, %f75, %f7;
	sub.f32 	%f77, %f4, %f67;
	mul.f32 	%f78, %f12, %f77;
	fma.rn.f32 	%f79, %f66, %f78, %f8;
	cvta.to.global.u64 	%rd13, %rd1;
	add.s64 	%rd15, %rd13, %rd6;
	st.global.v4.f32 	[%rd15], {%f70, %f73, %f76, %f79};
	ret;

}
	// .globl	_Z21LayerNormMediumKernelI6__halffLi64ELi4EEviPKT_S3_S3_PS1_f
.visible .entry _Z21LayerNormMediumKernelI6__halffLi64ELi4EEviPKT_S3_S3_PS1_f(
	.param .u32 _Z21LayerNormMediumKernelI6__halffLi64ELi4EEviPKT_S3_S3_PS1_f_param_0,
	.param .u64 .ptr .align 1 _Z21LayerNormMediumKernelI6__halffLi64ELi4EEviPKT_S3_S3_PS1_f_param_1,
	.param .u64 .ptr .align 1 _Z21LayerNormMediumKernelI6__halffLi64ELi4EEviPKT_S3_S3_PS1_f_param_2,
	.param .u64 .ptr .align 1 _Z21LayerNormMediumKernelI6__halffLi64ELi4EEviPKT_S3_S3_PS1_f_param_3,
	.param .u64 .ptr .align 1 _Z21LayerNormMediumKernelI6__halffLi64ELi4EEviPKT_S3_S3_PS1_f_param_4,
	.param .f32 _Z21LayerNormMediumKernelI6__halffLi64ELi4EEviPKT_S3_S3_PS1_f_param_5
)
{
	.reg .pred 	%p<8>;
	.reg .b16 	%rs<17>;
	.reg .b32 	%r<62>;
	.reg .b32 	%f<84>;
	.reg .b64 	%rd<37>;
	// demoted variable
	.shared .align 4 .b8 _ZZ21LayerNormMediumKernelI6__halffLi64ELi4EEviPKT_S3_S3_PS1_fE12temp_storage[28];
	// demoted variable
	.shared .align 4 .f32 _ZZ21LayerNormMediumKernelI6__halffLi64ELi4EEviPKT_S3_S3_PS1_fE2mu;
	// demoted variable
	.shared .align 4 .f32 _ZZ21LayerNormMediumKernelI6__halffLi64ELi4EEviPKT_S3_S3_PS1_fE6rsigma;
	ld.param.u32 	%r54, [_Z21LayerNormMediumKernelI6__halffLi64ELi4EEviPKT_S3_S3_PS1_f_param_0];
	ld.param.u64 	%rd4, [_Z21LayerNormMediumKernelI6__halffLi64ELi4EEviPKT_S3_S3_PS1_f_param_1];
	ld.param.u64 	%rd5, [_Z21LayerNormMediumKernelI6__halffLi64ELi4EEviPKT_S3_S3_PS1_f_param_2];
	ld.param.u64 	%rd6, [_Z21LayerNormMediumKernelI6__halffLi64ELi4EEviPKT_S3_S3_PS1_f_param_3];
	ld.param.u64 	%rd3, [_Z21LayerNormMediumKernelI6__halffLi64ELi4EEviPKT_S3_S3_PS1_f_param_4];
	ld.param.f32 	%f9, [_Z21LayerNormMediumKernelI6__halffLi64ELi4EEviPKT_S3_S3_PS1_f_param_5];
	cvta.to.global.u64 	%rd7, %rd4;
	mov.u32 	%r55, %ctaid.x;
	mov.u32 	%r1, %tid.x;
	shl.b32 	%r56, %r1, 2;
	mad.lo.s32 	%r2, %r54, %r55, %r56;
	mul.wide.s32 	%rd8, %r2, 2;
	add.s64 	%rd9, %rd7, %rd8;
	ld.global.u64 	%rd10, [%rd9];
	cvt.u16.u64 	%rs1, %rd10;
	shr.u64 	%rd11, %rd10, 16;
	cvt.u16.u64 	%rs2, %rd11;
	shr.u64 	%rd12, %rd10, 32;
	cvt.u16.u64 	%rs3, %rd12;
	shr.u64 	%rd13, %rd10, 48;
	cvt.u16.u64 	%rs4, %rd13;
	cvt.rn.f32.s32 	%f14, %r54;
	rcp.rn.f32 	%f15, %f14;
	cvta.to.global.u64 	%rd14, %rd6;
	cvta.to.global.u64 	%rd15, %rd5;
	// begin inline asm
	{  cvt.f32.f16 %f10, %rs1;}

	// end inline asm
	mul.f32 	%f16, %f15, %f10;
	add.f32 	%f17, %f16, 0f00000000;
	fma.rn.f32 	%f18, %f16, %f10, 0f00000000;
	// begin inline asm
	{  cvt.f32.f16 %f11, %rs2;}

	// end inline asm
	mul.f32 	%f19, %f15, %f11;
	add.f32 	%f20, %f17, %f19;
	fma.rn.f32 	%f21, %f19, %f11, %f18;
	// begin inline asm
	{  cvt.f32.f16 %f12, %rs3;}

	// end inline asm
	mul.f32 	%f22, %f15, %f12;
	add.f32 	%f23, %f20, %f22;
	fma.rn.f32 	%f24, %f22, %f12, %f21;
	// begin inline asm
	{  cvt.f32.f16 %f13, %rs4;}

	// end inline asm
	mul.f32 	%f25, %f15, %f13;
	add.f32 	%f26, %f23, %f25;
	fma.rn.f32 	%f27, %f25, %f13, %f24;
	mul.wide.u32 	%rd16, %r56, 2;
	add.s64 	%rd17, %rd14, %rd16;
	ld.global.u64 	%rd1, [%rd17];
	add.s64 	%rd18, %rd15, %rd16;
	ld.global.u64 	%rd2, [%rd18];
	// begin inline asm
	mov.u32 %r3, %laneid;
	// end inline asm
	mov.b32 	%r5, %f26;
	mov.b32 	%r11, 1;
	mov.b32 	%r52, 31;
	mov.b32 	%r53, -1;
	// begin inline asm
	shfl.sync.down.b32 %r4, %r5, %r11, %r52, %r53;
	// end inline asm
	mov.b32 	%r10, %f27;
	// begin inline asm
	shfl.sync.down.b32 %r9, %r10, %r11, %r52, %r53;
	// end inline asm
	mov.b32 	%f28, %r4;
	mov.b32 	%f29, %r9;
	setp.gt.s32 	%p1, %r3, 30;
	add.f32 	%f30, %f26, %f28;
	add.f32 	%f31, %f27, %f29;
	selp.f32 	%f32, %f26, %f30, %p1;
	selp.f32 	%f33, %f27, %f31, %p1;
	mov.b32 	%r15, %f32;
	mov.b32 	%r21, 2;
	// begin inline asm
	shfl.sync.down.b32 %r14, %r15, %r21, %r52, %r53;
	// end inline asm
	mov.b32 	%r20, %f33;
	// begin inline asm
	shfl.sync.down.b32 %r19, %r20, %r21, %r52, %r53;
	// end inline asm
	mov.b32 	%f34, %r14;
	mov.b32 	%f35, %r19;
	setp.gt.s32 	%p2, %r3, 29;
	add.f32 	%f36, %f32, %f34;
	add.f32 	%f37, %f33, %f35;
	selp.f32 	%f38, %f32, %f36, %p2;
	selp.f32 	%f39, %f33, %f37, %p2;
	mov.b32 	%r25, %f38;
	mov.b32 	%r31, 4;
	// begin inline asm
	shfl.sync.down.b32 %r24, %r25, %r31, %r52, %r53;
	// end inline asm
	mov.b32 	%r30, %f39;
	// begin inline asm
	shfl.sync.down.b32 %r29, %r30, %r31, %r52, %r53;
	// end inline asm
	mov.b32 	%f40, %r24;
	mov.b32 	%f41, %r29;
	setp.gt.s32 	%p3, %r3, 27;
	add.f32 	%f42, %f38, %f40;
	add.f32 	%f43, %f39, %f41;
	selp.f32 	%f44, %f38, %f42, %p3;
	selp.f32 	%f45, %f39, %f43, %p3;
	mov.b32 	%r35, %f44;
	mov.b32 	%r41, 8;
	// begin inline asm
	shfl.sync.down.b32 %r34, %r35, %r41, %r52, %r53;
	// end inline asm
	mov.b32 	%r40, %f45;
	// begin inline asm
	shfl.sync.down.b32 %r39, %r40, %r41, %r52, %r53;
	// end inline asm
	mov.b32 	%f46, %r34;
	mov.b32 	%f47, %r39;
	setp.gt.s32 	%p4, %r3, 23;
	add.f32 	%f48, %f44, %f46;
	add.f32 	%f49, %f45, %f47;
	selp.f32 	%f50, %f44, %f48, %p4;
	selp.f32 	%f51, %f45, %f49, %p4;
	mov.b32 	%r45, %f50;
	mov.b32 	%r51, 16;
	// begin inline asm
	shfl.sync.down.b32 %r44, %r45, %r51, %r52, %r53;
	// end inline asm
	mov.b32 	%r50, %f51;
	// begin inline asm
	shfl.sync.down.b32 %r49, %r50, %r51, %r52, %r53;
	// end inline asm
	mov.b32 	%f52, %r44;
	mov.b32 	%f53, %r49;
	setp.gt.s32 	%p5, %r3, 15;
	add.f32 	%f5, %f50, %f52;
	add.f32 	%f6, %f51, %f53;
	selp.f32 	%f7, %f50, %f5, %p5;
	selp.f32 	%f8, %f51, %f6, %p5;
	setp.ne.s32 	%p6, %r3, 0;
	@%p6 bra 	$L__BB1_2;
	shr.u32 	%r57, %r1, 2;
	and.b32  	%r58, %r57, 248;
	mov.u32 	%r59, _ZZ21LayerNormMediumKernelI6__halffLi64ELi4EEviPKT_S3_S3_PS1_fE12temp_storage;
	add.s32 	%r60, %r59, %r58;
	st.shared.f32 	[%r60+4], %f5;
	st.shared.f32 	[%r60+8], %f6;
$L__BB1_2:
	bar.sync 	0;
	setp.ne.s32 	%p7, %r1, 0;
	@%p7 bra 	$L__BB1_4;
	ld.shared.f32 	%f54, [_ZZ21LayerNormMediumKernelI6__halffLi64ELi4EEviPKT_S3_S3_PS1_fE12temp_storage+12];
	ld.shared.f32 	%f55, [_ZZ21LayerNormMediumKernelI6__halffLi64ELi4EEviPKT_S3_S3_PS1_fE12temp_storage+16];
	add.f32 	%f56, %f7, %f54;
	st.shared.f32 	[_ZZ21LayerNormMediumKernelI6__halffLi64ELi4EEviPKT_S3_S3_PS1_fE2mu], %f56;
	mul.f32 	%f57, %f56, %f56;
	add.f32 	%f58, %f8, %f55;
	sub.f32 	%f59, %f58, %f57;
	add.f32 	%f60, %f9, %f59;
	rsqrt.approx.f32 	%f61, %f60;
	st.shared.f32 	[_ZZ21LayerNormMediumKernelI6__halffLi64ELi4EEviPKT_S3_S3_PS1_fE6rsigma], %f61;
$L__BB1_4:
	shr.u64 	%rd19, %rd2, 48;
	cvt.u16.u64 	%rs14, %rd19;
	shr.u64 	%rd20, %rd2, 32;
	cvt.u16.u64 	%rs11, %rd20;
	shr.u64 	%rd21, %rd2, 16;
	cvt.u16.u64 	%rs8, %rd21;
	cvt.u16.u64 	%rs5, %rd2;
	shr.u64 	%rd22, %rd1, 48;
	cvt.u16.u64 	%rs15, %rd22;
	shr.u64 	%rd23, %rd1, 32;
	cvt.u16.u64 	%rs12, %rd23;
	shr.u64 	%rd24, %rd1, 16;
	cvt.u16.u64 	%rs9, %rd24;
	cvt.u16.u64 	%rs6, %rd1;
	bar.sync 	0;
	ld.shared.f32 	%f74, [_ZZ21LayerNormMediumKernelI6__halffLi64ELi4EEviPKT_S3_S3_PS1_fE6rsigma];
	ld.shared.f32 	%f75, [_ZZ21LayerNormMediumKernelI6__halffLi64ELi4EEviPKT_S3_S3_PS1_fE2mu];
	// begin inline asm
	{  cvt.f32.f16 %f62, %rs5;}

	// end inline asm
	sub.f32 	%f76, %f10, %f75;
	mul.f32 	%f77, %f62, %f76;
	// begin inline asm
	{  cvt.f32.f16 %f63, %rs6;}

	// end inline asm
	fma.rn.f32 	%f64, %f74, %f77, %f63;
	// begin inline asm
	{  cvt.rn.f16.f32 %rs7, %f64;}

	// end inline asm
	// begin inline asm
	{  cvt.f32.f16 %f65, %rs8;}

	// end inline asm
	sub.f32 	%f78, %f11, %f75;
	mul.f32 	%f79, %f65, %f78;
	// begin inline asm
	{  cvt.f32.f16 %f66, %rs9;}

	// end inline asm
	fma.rn.f32 	%f67, %f74, %f79, %f66;
	// begin inline asm
	{  cvt.rn.f16.f32 %rs10, %f67;}

	// end inline asm
	// begin inline asm
	{  cvt.f32.f16 %f68, %rs11;}

	// end inline asm
	sub.f32 	%f80, %f12, %f75;
	mul.f32 	%f81, %f68, %f80;
	// begin inline asm
	{  cvt.f32.f16 %f69, %rs12;}

	// end inline asm
	fma.rn.f32 	%f70, %f74, %f81, %f69;
	// begin inline asm
	{  cvt.rn.f16.f32 %rs13, %f70;}

	// end inline asm
	// begin inline asm
	{  cvt.f32.f16 %f71, %rs14;}

	// end inline asm
	sub.f32 	%f82, %f13, %f75;
	mul.f32 	%f83, %f71, %f82;
	// begin inline asm
	{  cvt.f32.f16 %f72, %rs15;}

	// end inline asm
	fma.rn.f32 	%f73, %f74, %f83, %f72;
	// begin inline asm
	{  cvt.rn.f16.f32 %rs16, %f73;}

	// end inline asm
	cvta.to.global.u64 	%rd25, %rd3;
	add.s64 	%rd27, %rd25, %rd8;
	cvt.u64.u16 	%rd28, %rs16;
	shl.b64 	%rd29, %rd28, 48;
	cvt.u64.u16 	%rd30, %rs13;
	shl.b64 	%rd31, %rd30, 32;
	or.b64  	%rd32, %rd29, %rd31;
	cvt.u32.u16 	%r61, %rs10;
	mul.wide.u32 	%rd33, %r61, 65536;
	or.b64  	%rd34, %rd32, %rd33;
	cvt.u64.u16 	%rd35, %rs7;
	or.b64  	%rd36, %rd34, %rd35;
	st.global.u64 	[%rd27], %rd36;
	ret;

}
	// .globl	_Z20LayerNormLargeKernelIffLi256EEviPKT_S2_S2_PS0_f
.visible .entry _Z20LayerNormLargeKernelIffLi256EEviPKT_S2_S2_PS0_f(
	.param .u32 _Z20LayerNormLargeKernelIffLi256EEviPKT_S2_S2_PS0_f_param_0,
	.param .u64 .ptr .align 1 _Z20LayerNormLargeKernelIffLi256EEviPKT_S2_S2_PS0_f_param_1,
	.param .u64 .ptr .align 1 _Z20LayerNormLargeKernelIffLi256EEviPKT_S2_S2_PS0_f_param_2,
	.param .u64 .ptr .align 1 _Z20LayerNormLargeKernelIffLi256EEviPKT_S2_S2_PS0_f_param_3,
	.param .u64 .ptr .align 1 _Z20LayerNormLargeKernelIffLi256EEviPKT_S2_S2_PS0_f_param_4,
	.param .f32 _Z20LayerNormLargeKernelIffLi256EEviPKT_S2_S2_PS0_f_param_5
)
{
	.reg .pred 	%p<18>;
	.reg .b32 	%r<112>;
	.reg .b32 	%f<142>;
	.reg .b64 	%rd<41>;
	// demoted variable
	.shared .align 4 .b8 _ZZ20LayerNormLargeKernelIffLi256EEviPKT_S2_S2_PS0_fE4temp[80];
	// demoted variable
	.shared .align 4 .f32 _ZZ20LayerNormLargeKernelIffLi256EEviPKT_S2_S2_PS0_fE2mu;
	// demoted variable
	.shared .align 4 .f32 _ZZ20LayerNormLargeKernelIffLi256EEviPKT_S2_S2_PS0_fE6rsigma;
	ld.param.u32 	%r32, [_Z20LayerNormLargeKernelIffLi256EEviPKT_S2_S2_PS0_f_param_0];
	ld.param.u64 	%rd20, [_Z20LayerNormLargeKernelIffLi256EEviPKT_S2_S2_PS0_f_param_1];
	ld.param.u64 	%rd21, [_Z20LayerNormLargeKernelIffLi256EEviPKT_S2_S2_PS0_f_param_2];
	ld.param.u64 	%rd22, [_Z20LayerNormLargeKernelIffLi256EEviPKT_S2_S2_PS0_f_param_3];
	ld.param.u64 	%rd23, [_Z20LayerNormLargeKernelIffLi256EEviPKT_S2_S2_PS0_f_param_4];
	ld.param.f32 	%f22, [_Z20LayerNormLargeKernelIffLi256EEviPKT_S2_S2_PS0_f_param_5];
	cvta.to.global.u64 	%rd1, %rd20;
	cvta.to.global.u64 	%rd2, %rd22;
	cvta.to.global.u64 	%rd3, %rd21;
	cvta.to.global.u64 	%rd4, %rd23;
	mov.u32 	%r33, %ctaid.x;
	mul.lo.s32 	%r1, %r32, %r33;
	cvt.rn.f32.s32 	%f24, %r32;
	rcp.rn.f32 	%f1, %f24;
	mov.u32 	%r111, %tid.x;
	setp.ge.s32 	%p1, %r111, %r32;
	mov.f32 	%f140, 0f00000000;
	mov.f32 	%f141, %f140;
	@%p1 bra 	$L__BB2_7;
	not.b32 	%r34, %r111;
	add.s32 	%r3, %r32, %r34;
	and.b32  	%r35, %r3, 768;
	setp.eq.s32 	%p2, %r35, 768;
	mov.f32 	%f141, 0f00000000;
	mov.u32 	%r104, %r111;
	mov.f32 	%f140, %f141;
	@%p2 bra 	$L__BB2_4;
	add.s32 	%r102, %r111, %r1;
	shr.u32 	%r36, %r3, 8;
	add.s32 	%r37, %r36, 1;
	and.b32  	%r38, %r37, 3;
	neg.s32 	%r101, %r38;
	mov.f32 	%f141, 0f00000000;
	mov.u32 	%r104, %r111;
$L__BB2_3:
	.pragma "nounroll";
	mul.wide.s32 	%rd24, %r102, 4;
	add.s64 	%rd25, %rd4, %rd24;
	add.s64 	%rd26, %rd1, %rd24;
	ld.global.f32 	%f28, [%rd26];
	mul.f32 	%f29, %f1, %f28;
	add.f32 	%f141, %f141, %f29;
	fma.rn.f32 	%f140, %f28, %f29, %f140;
	st.global.f32 	[%rd25], %f28;
	add.s32 	%r104, %r104, 256;
	add.s32 	%r102, %r102, 256;
	add.s32 	%r101, %r101, 1;
	setp.ne.s32 	%p3, %r101, 0;
	@%p3 bra 	$L__BB2_3;
$L__BB2_4:
	setp.lt.u32 	%p4, %r3, 768;
	@%p4 bra 	$L__BB2_7;
	add.s64 	%rd5, %rd1, 2048;
	add.s32 	%r105, %r104, %r1;
	add.s64 	%rd6, %rd4, 2048;
$L__BB2_6:
	mul.wide.s32 	%rd27, %r105, 4;
	add.s64 	%rd28, %rd5, %rd27;
	add.s64 	%rd29, %rd6, %rd27;
	ld.global.f32 	%f30, [%rd28+-2048];
	mul.f32 	%f31, %f1, %f30;
	add.f32 	%f32, %f141, %f31;
	fma.rn.f32 	%f33, %f30, %f31, %f140;
	st.global.f32 	[%rd29+-2048], %f30;
	ld.global.f32 	%f34, [%rd28+-1024];
	mul.f32 	%f35, %f1, %f34;
	add.f32 	%f36, %f32, %f35;
	fma.rn.f32 	%f37, %f34, %f35, %f33;
	st.global.f32 	[%rd29+-1024], %f34;
	ld.global.f32 	%f38, [%rd28];
	mul.f32 	%f39, %f1, %f38;
	add.f32 	%f40, %f36, %f39;
	fma.rn.f32 	%f41, %f38, %f39, %f37;
	st.global.f32 	[%rd29], %f38;
	ld.global.f32 	%f42, [%rd28+1024];
	mul.f32 	%f43, %f1, %f42;
	add.f32 	%f141, %f40, %f43;
	fma.rn.f32 	%f140, %f42, %f43, %f41;
	st.global.f32 	[%rd29+1024], %f42;
	add.s32 	%r104, %r104, 1024;
	add.s32 	%r105, %r105, 1024;
	setp.lt.s32 	%p5, %r104, %r32;
	@%p5 bra 	$L__BB2_6;
$L__BB2_7:
	// begin inline asm
	mov.u32 %r39, %laneid;
	// end inline asm
	mov.b32 	%r41, %f141;
	mov.b32 	%r47, 1;
	mov.b32 	%r88, 31;
	mov.b32 	%r89, -1;
	// begin inline asm
	shfl.sync.down.b32 %r40, %r41, %r47, %r88, %r89;
	// end inline asm
	mov.b32 	%r46, %f140;
	// begin inline asm
	shfl.sync.down.b32 %r45, %r46, %r47, %r88, %r89;
	// end inline asm
	mov.b32 	%f44, %r40;
	mov.b32 	%f45, %r45;
	setp.gt.s32 	%p6, %r39, 30;
	add.f32 	%f46, %f141, %f44;
	add.f32 	%f47, %f140, %f45;
	selp.f32 	%f48, %f141, %f46, %p6;
	selp.f32 	%f49, %f140, %f47, %p6;
	mov.b32 	%r51, %f48;
	mov.b32 	%r57, 2;
	// begin inline asm
	shfl.sync.down.b32 %r50, %r51, %r57, %r88, %r89;
	// end inline asm
	mov.b32 	%r56, %f49;
	// begin inline asm
	shfl.sync.down.b32 %r55, %r56, %r57, %r88, %r89;
	// end inline asm
	mov.b32 	%f50, %r50;
	mov.b32 	%f51, %r55;
	setp.gt.s32 	%p7, %r39, 29;
	add.f32 	%f52, %f48, %f50;
	add.f32 	%f53, %f49, %f51;
	selp.f32 	%f54, %f48, %f52, %p7;
	selp.f32 	%f55, %f49, %f53, %p7;
	mov.b32 	%r61, %f54;
	mov.b32 	%r67, 4;
	// begin inline asm
	shfl.sync.down.b32 %r60, %r61, %r67, %r88, %r89;
	// end inline asm
	mov.b32 	%r66, %f55;
	// begin inline asm
	shfl.sync.down.b32 %r65, %r66, %r67, %r88, %r89;
	// end inline asm
	mov.b32 	%f56, %r60;
	mov.b32 	%f57, %r65;
	setp.gt.s32 	%p8, %r39, 27;
	add.f32 	%f58, %f54, %f56;
	add.f32 	%f59, %f55, %f57;
	selp.f32 	%f60, %f54, %f58, %p8;
	selp.f32 	%f61, %f55, %f59, %p8;
	mov.b32 	%r71, %f60;
	mov.b32 	%r77, 8;
	// begin inline asm
	shfl.sync.down.b32 %r70, %r71, %r77, %r88, %r89;
	// end inline asm
	mov.b32 	%r76, %f61;
	// begin inline asm
	shfl.sync.down.b32 %r75, %r76, %r77, %r88, %r89;
	// end inline asm
	mov.b32 	%f62, %r70;
	mov.b32 	%f63, %r75;
	setp.gt.s32 	%p9, %r39, 23;
	add.f32 	%f64, %f60, %f62;
	add.f32 	%f65, %f61, %f63;
	selp.f32 	%f66, %f60, %f64, %p9;
	selp.f32 	%f67, %f61, %f65, %p9;
	mov.b32 	%r81, %f66;
	mov.b32 	%r87, 16;
	// begin inline asm
	shfl.sync.down.b32 %r80, %r81, %r87, %r88, %r89;
	// end inline asm
	mov.b32 	%r86, %f67;
	// begin inline asm
	shfl.sync.down.b32 %r85, %r86, %r87, %r88, %r89;
	// end inline asm
	mov.b32 	%f68, %r80;
	mov.b32 	%f69, %r85;
	setp.gt.s32 	%p10, %r39, 15;
	add.f32 	%f16, %f66, %f68;
	add.f32 	%f17, %f67, %f69;
	selp.f32 	%f18, %f66, %f16, %p10;
	selp.f32 	%f19, %f67, %f17, %p10;
	setp.ne.s32 	%p11, %r39, 0;
	@%p11 bra 	$L__BB2_9;
	shr.u32 	%r90, %r111, 2;
	and.b32  	%r91, %r90, 248;
	mov.u32 	%r92, _ZZ20LayerNormLargeKernelIffLi256EEviPKT_S2_S2_PS0_fE4temp;
	add.s32 	%r93, %r92, %r91;
	st.shared.f32 	[%r93+8], %f16;
	st.shared.f32 	[%r93+12], %f17;
$L__BB2_9:
	bar.sync 	0;
	setp.ne.s32 	%p12, %r111, 0;
	@%p12 bra 	$L__BB2_11;
	ld.shared.f32 	%f70, [_ZZ20LayerNormLargeKernelIffLi256EEviPKT_S2_S2_PS0_fE4temp+16];
	ld.shared.f32 	%f71, [_ZZ20LayerNormLargeKernelIffLi256EEviPKT_S2_S2_PS0_fE4temp+20];
	add.f32 	%f72, %f18, %f70;
	add.f32 	%f73, %f19, %f71;
	ld.shared.f32 	%f74, [_ZZ20LayerNormLargeKernelIffLi256EEviPKT_S2_S2_PS0_fE4temp+24];
	ld.shared.f32 	%f75, [_ZZ20LayerNormLargeKernelIffLi256EEviPKT_S2_S2_PS0_fE4temp+28];
	add.f32 	%f76, %f72, %f74;
	add.f32 	%f77, %f73, %f75;
	ld.shared.f32 	%f78, [_ZZ20LayerNormLargeKernelIffLi256EEviPKT_S2_S2_PS0_fE4temp+32];
	ld.shared.f32 	%f79, [_ZZ20LayerNormLargeKernelIffLi256EEviPKT_S2_S2_PS0_fE4temp+36];
	add.f32 	%f80, %f76, %f78;
	add.f32 	%f81, %f77, %f79;
	ld.shared.f32 	%f82, [_ZZ20LayerNormLargeKernelIffLi256EEviPKT_S2_S2_PS0_fE4temp+40];
	ld.shared.f32 	%f83, [_ZZ20LayerNormLargeKernelIffLi256EEviPKT_S2_S2_PS0_fE4temp+44];
	add.f32 	%f84, %f80, %f82;
	add.f32 	%f85, %f81, %f83;
	ld.shared.f32 	%f86, [_ZZ20LayerNormLargeKernelIffLi256EEviPKT_S2_S2_PS0_fE4temp+48];
	ld.shared.f32 	%f87, [_ZZ20LayerNormLargeKernelIffLi256EEviPKT_S2_S2_PS0_fE4temp+52];
	add.f32 	%f88, %f84, %f86;
	add.f32 	%f89, %f85, %f87;
	ld.shared.f32 	%f90, [_ZZ20LayerNormLargeKernelIffLi256EEviPKT_S2_S2_PS0_fE4temp+56];
	ld.shared.f32 	%f91, [_ZZ20LayerNormLargeKernelIffLi256EEviPKT_S2_S2_PS0_fE4temp+60];
	add.f32 	%f92, %f88, %f90;
	add.f32 	%f93, %f89, %f91;
	ld.shared.f32 	%f94, [_ZZ20LayerNormLargeKernelIffLi256EEviPKT_S2_S2_PS0_fE4temp+64];
	ld.shared.f32 	%f95, [_ZZ20LayerNormLargeKernelIffLi256EEviPKT_S2_S2_PS0_fE4temp+68];
	add.f32 	%f96, %f92, %f94;
	add.f32 	%f97, %f93, %f95;
	st.shared.f32 	[_ZZ20LayerNormLargeKernelIffLi256EEviPKT_S2_S2_PS0_fE2mu], %f96;
	mul.f32 	%f98, %f96, %f96;
	sub.f32 	%f99, %f97, %f98;
	add.f32 	%f100, %f22, %f99;
	rsqrt.approx.f32 	%f101, %f100;
	st.shared.f32 	[_ZZ20LayerNormLargeKernelIffLi256EEviPKT_S2_S2_PS0_fE6rsigma], %f101;
$L__BB2_11:
	setp.ge.s32 	%p13, %r111, %r32;
	bar.sync 	0;
	@%p13 bra 	$L__BB2_18;
	ld.shared.f32 	%f20, [_ZZ20LayerNormLargeKernelIffLi256EEviPKT_S2_S2_PS0_fE2mu];
	ld.shared.f32 	%f21, [_ZZ20LayerNormLargeKernelIffLi256EEviPKT_S2_S2_PS0_fE6rsigma];
	not.b32 	%r94, %r111;
	add.s32 	%r18, %r32, %r94;
	and.b32  	%r95, %r18, 768;
	setp.eq.s32 	%p14, %r95, 768;
	@%p14 bra 	$L__BB2_15;
	shr.u32 	%r96, %r18, 8;
	add.s32 	%r97, %r96, 1;
	and.b32  	%r98, %r97, 3;
	mul.wide.u32 	%rd30, %r111, 4;
	add.s64 	%rd38, %rd2, %rd30;
	add.s64 	%rd37, %rd3, %rd30;
	add.s32 	%r108, %r111, %r1;
	neg.s32 	%r107, %r98;
	shl.b32 	%r99, %r97, 8;
	and.b32  	%r100, %r99, 768;
	add.s32 	%r111, %r111, %r100;
$L__BB2_14:
	.pragma "nounroll";
	mul.wide.s32 	%rd31, %r108, 4;
	add.s64 	%rd32, %rd4, %rd31;
	ld.global.f32 	%f102, [%rd32];
	sub.f32 	%f103, %f102, %f20;
	mul.f32 	%f104, %f103, %f21;
	ld.global.f32 	%f105, [%rd37];
	ld.global.f32 	%f106, [%rd38];
	fma.rn.f32 	%f107, %f104, %f105, %f106;
	st.global.f32 	[%rd32], %f107;
	add.s64 	%rd38, %rd38, 1024;
	add.s64 	%rd37, %rd37, 1024;
	add.s32 	%r108, %r108, 256;
	add.s32 	%r107, %r107, 1;
	setp.ne.s32 	%p15, %r107, 0;
	@%p15 bra 	$L__BB2_14;
$L__BB2_15:
	setp.lt.u32 	%p16, %r18, 768;
	@%p16 bra 	$L__BB2_18;
	add.s64 	%rd13, %rd4, 2048;
	add.s32 	%r110, %r111, %r1;
	mul.wide.u32 	%rd33, %r111, 4;
	add.s64 	%rd34, %rd33, 2048;
	add.s64 	%rd40, %rd3, %rd34;
	add.s64 	%rd39, %rd2, %rd34;
$L__BB2_17:
	mul.wide.s32 	%rd35, %r110, 4;
	add.s64 	%rd36, %rd13, %rd35;
	ld.global.f32 	%f108, [%rd36+-2048];
	sub.f32 	%f109, %f108, %f20;
	mul.f32 	%f110, %f109, %f21;
	ld.global.f32 	%f111, [%rd40+-2048];
	ld.global.f32 	%f112, [%rd39+-2048];
	fma.rn.f32 	%f113, %f110, %f111, %f112;
	st.global.f32 	[%rd36+-2048], %f113;
	ld.global.f32 	%f114, [%rd36+-1024];
	sub.f32 	%f115, %f114, %f20;
	mul.f32 	%f116, %f115, %f21;
	ld.global.f32 	%f117, [%rd40+-1024];
	ld.global.f32 	%f118, [%rd39+-1024];
	fma.rn.f32 	%f119, %f116, %f117, %f118;
	st.global.f32 	[%rd36+-1024], %f119;
	ld.global.f32 	%f120, [%rd36];
	sub.f32 	%f121, %f120, %f20;
	mul.f32 	%f122, %f121, %f21;
	ld.global.f32 	%f123, [%rd40];
	ld.global.f32 	%f124, [%rd39];
	fma.rn.f32 	%f125, %f122, %f123, %f124;
	st.global.f32 	[%rd36], %f125;
	ld.global.f32 	%f126, [%rd36+1024];
	sub.f32 	%f127, %f126, %f20;
	mul.f32 	%f128, %f127, %f21;
	ld.global.f32 	%f129, [%rd40+1024];
	ld.global.f32 	%f130, [%rd39+1024];
	fma.rn.f32 	%f131, %f128, %f129, %f130;
	st.global.f32 	[%rd36+1024], %f131;
	add.s32 	%r111, %r111, 1024;
	add.s32 	%r110, %r110, 1024;
	add.s64 	%rd40, %rd40, 4096;
	add.s64 	%rd39, %rd39, 4096;
	setp.lt.s32 	%p17, %r111, %r32;
	@%p17 bra 	$L__BB2_17;
$L__BB2_18:
	ret;

}
	// .globl	_Z20LayerNormLargeKernelI6__halffLi256EEviPKT_S3_S3_PS1_f
.visible .entry _Z20LayerNormLargeKernelI6__halffLi256EEviPKT_S3_S3_PS1_f(
	.param .u32 _Z20LayerNormLargeKernelI6__halffLi256EEviPKT_S3_S3_PS1_f_param_0,
	.param .u64 .ptr .align 1 _Z20LayerNormLargeKernelI6__halffLi256EEviPKT_S3_S3_PS1_f_param_1,
	.param .u64 .ptr .align 1 _Z20LayerNormLargeKernelI6__halffLi256EEviPKT_S3_S3_PS1_f_param_2,
	.param .u64 .ptr .align 1 _Z20LayerNormLargeKernelI6__halffLi256EEviPKT_S3_S3_PS1_f_param_3,
	.param .u64 .ptr .align 1 _Z20LayerNormLargeKernelI6__halffLi256EEviPKT_S3_S3_PS1_f_param_4,
	.param .f32 _Z20LayerNormLargeKernelI6__halffLi256EEviPKT_S3_S3_PS1_f_param_5
)
{
	.reg .pred 	%p<18>;
	.reg .b16 	%rs<31>;
	.reg .b32 	%r<112>;
	.reg .b32 	%f<147>;
	.reg .b64 	%rd<41>;
	// demoted variable
	.shared .align 4 .b8 _ZZ20LayerNormLargeKernelI6__halffLi256EEviPKT_S3_S3_PS1_fE4temp[80];
	// demoted variable
	.shared .align 4 .f32 _ZZ20LayerNormLargeKernelI6__halffLi256EEviPKT_S3_S3_PS1_fE2mu;
	// demoted variable
	.shared .align 4 .f32 _ZZ20LayerNormLargeKernelI6__halffLi256EEviPKT_S3_S3_PS1_fE6rsigma;
	ld.param.u32 	%r32, [_Z20LayerNormLargeKernelI6__halffLi256EEviPKT_S3_S3_PS1_f_param_0];
	ld.param.u64 	%rd20, [_Z20LayerNormLargeKernelI6__halffLi256EEviPKT_S3_S3_PS1_f_param_1];
	ld.param.u64 	%rd21, [_Z20LayerNormLargeKernelI6__halffLi256EEviPKT_S3_S3_PS1_f_param_2];
	ld.param.u64 	%rd22, [_Z20LayerNormLargeKernelI6__halffLi256EEviPKT_S3_S3_PS1_f_param_3];
	ld.param.u64 	%rd23, [_Z20LayerNormLargeKernelI6__halffLi256EEviPKT_S3_S3_PS1_f_param_4];
	ld.param.f32 	%f22, [_Z20LayerNormLargeKernelI6__halffLi256EEviPKT_S3_S3_PS1_f_param_5];
	cvta.to.global.u64 	%rd1, %rd20;
	cvta.to.global.u64 	%rd2, %rd22;
	cvta.to.global.u64 	%rd3, %rd21;
	cvta.to.global.u64 	%rd4, %rd23;
	mov.u32 	%r33, %ctaid.x;
	mul.lo.s32 	%r1, %r32, %r33;
	cvt.rn.f32.s32 	%f24, %r32;
	rcp.rn.f32 	%f1, %f24;
	mov.u32 	%r111, %tid.x;
	setp.ge.s32 	%p1, %r111, %r32;
	mov.f32 	%f145, 0f00000000;
	mov.f32 	%f146, %f145;
	@%p1 bra 	$L__BB3_7;
	not.b32 	%r34, %r111;
	add.s32 	%r3, %r32, %r34;
	and.b32  	%r35, %r3, 768;
	setp.eq.s32 	%p2, %r35, 768;
	mov.f32 	%f146, 0f00000000;
	mov.u32 	%r104, %r111;
	mov.f32 	%f145, %f146;
	@%p2 bra 	$L__BB3_4;
	add.s32 	%r102, %r111, %r1;
	shr.u32 	%r36, %r3, 8;
	add.s32 	%r37, %r36, 1;
	and.b32  	%r38, %r37, 3;
	neg.s32 	%r101, %r38;
	mov.f32 	%f146, 0f00000000;
	mov.u32 	%r104, %r111;
$L__BB3_3:
	.pragma "nounroll";
	mul.wide.s32 	%rd24, %r102, 2;
	add.s64 	%rd25, %rd4, %rd24;
	add.s64 	%rd26, %rd1, %rd24;
	ld.global.u16 	%rs1, [%rd26];
	// begin inline asm
	{  cvt.f32.f16 %f28, %rs1;}

	// end inline asm
	mul.f32 	%f30, %f1, %f28;
	add.f32 	%f146, %f146, %f30;
	fma.rn.f32 	%f145, %f28, %f30, %f145;
	// begin inline asm
	{  cvt.rn.f16.f32 %rs2, %f28;}

	// end inline asm
	st.global.u16 	[%rd25], %rs2;
	add.s32 	%r104, %r104, 256;
	add.s32 	%r102, %r102, 256;
	add.s32 	%r101, %r101, 1;
	setp.ne.s32 	%p3, %r101, 0;
	@%p3 bra 	$L__BB3_3;
$L__BB3_4:
	setp.lt.u32 	%p4, %r3, 768;
	@%p4 bra 	$L__BB3_7;
	add.s64 	%rd5, %rd1, 1024;
	add.s32 	%r105, %r104, %r1;
	add.s64 	%rd6, %rd4, 1024;
$L__BB3_6:
	mul.wide.s32 	%rd27, %r105, 2;
	add.s64 	%rd28, %rd5, %rd27;
	add.s64 	%rd29, %rd6, %rd27;
	ld.global.u16 	%rs3, [%rd28+-1024];
	// begin inline asm
	{  cvt.f32.f16 %f31, %rs3;}

	// end inline asm
	mul.f32 	%f39, %f1, %f31;
	add.f32 	%f40, %f146, %f39;
	fma.rn.f32 	%f41, %f31, %f39, %f145;
	// begin inline asm
	{  cvt.rn.f16.f32 %rs4, %f31;}

	// end inline asm
	st.global.u16 	[%rd29+-1024], %rs4;
	ld.global.u16 	%rs5, [%rd28+-512];
	// begin inline asm
	{  cvt.f32.f16 %f33, %rs5;}

	// end inline asm
	mul.f32 	%f42, %f1, %f33;
	add.f32 	%f43, %f40, %f42;
	fma.rn.f32 	%f44, %f33, %f42, %f41;
	// begin inline asm
	{  cvt.rn.f16.f32 %rs6, %f33;}

	// end inline asm
	st.global.u16 	[%rd29+-512], %rs6;
	ld.global.u16 	%rs7, [%rd28];
	// begin inline asm
	{  cvt.f32.f16 %f35, %rs7;}

	// end inline asm
	mul.f32 	%f45, %f1, %f35;
	add.f32 	%f46, %f43, %f45;
	fma.rn.f32 	%f47, %f35, %f45, %f44;
	// begin inline asm
	{  cvt.rn.f16.f32 %rs8, %f35;}

	// end inline asm
	st.global.u16 	[%rd29], %rs8;
	ld.global.u16 	%rs9, [%rd28+512];
	// begin inline asm
	{  cvt.f32.f16 %f37, %rs9;}

	// end inline asm
	mul.f32 	%f48, %f1, %f37;
	add.f32 	%f146, %f46, %f48;
	fma.rn.f32 	%f145, %f37, %f48, %f47;
	// begin inline asm
	{  cvt.rn.f16.f32 %rs10, %f37;}

	// end inline asm
	st.global.u16 	[%rd29+512], %rs10;
	add.s32 	%r104, %r104, 1024;
	add.s32 	%r105, %r105, 1024;
	setp.lt.s32 	%p5, %r104, %r32;
	@%p5 bra 	$L__BB3_6;
$L__BB3_7:
	// begin inline asm
	mov.u32 %r39, %laneid;
	// end inline asm
	mov.b32 	%r41, %f146;
	mov.b32 	%r47, 1;
	mov.b32 	%r88, 31;
	mov.b32 	%r89, -1;
	// begin inline asm
	shfl.sync.down.b32 %r40, %r41, %r47, %r88, %r89;
	// end inline asm
	mov.b32 	%r46, %f145;
	// begin inline asm
	shfl.sync.down.b32 %r45, %r46, %r47, %r88, %r89;
	// end inline asm
	mov.b32 	%f49, %r40;
	mov.b32 	%f50, %r45;
	setp.gt.s32 	%p6, %r39, 30;
	add.f32 	%f51, %f146, %f49;
	add.f32 	%f52, %f145, %f50;
	selp.f32 	%f53, %f146, %f51, %p6;
	selp.f32 	%f54, %f145, %f52, %p6;
	mov.b32 	%r51, %f53;
	mov.b32 	%r57, 2;
	// begin inline asm
	shfl.sync.down.b32 %r50, %r51, %r57, %r88, %r89;
	// end inline asm
	mov.b32 	%r56, %f54;
	// begin inline asm
	shfl.sync.down.b32 %r55, %r56, %r57, %r88, %r89;
	// end inline asm
	mov.b32 	%f55, %r50;
	mov.b32 	%f56, %r55;
	setp.gt.s32 	%p7, %r39, 29;
	add.f32 	%f57, %f53, %f55;
	add.f32 	%f58, %f54, %f56;
	selp.f32 	%f59, %f53, %f57, %p7;
	selp.f32 	%f60, %f54, %f58, %p7;
	mov.b32 	%r61, %f59;
	mov.b32 	%r67, 4;
	// begin inline asm
	shfl.sync.down.b32 %r60, %r61, %r67, %r88, %r89;
	// end inline asm
	mov.b32 	%r66, %f60;
	// begin inline asm
	shfl.sync.down.b32 %r65, %r66, %r67, %r88, %r89;
	// end inline asm
	mov.b32 	%f61, %r60;
	mov.b32 	%f62, %r65;
	setp.gt.s32 	%p8, %r39, 27;
	add.f32 	%f63, %f59, %f61;
	add.f32 	%f64, %f60, %f62;
	selp.f32 	%f65, %f59, %f63, %p8;
	selp.f32 	%f66, %f60, %f64, %p8;
	mov.b32 	%r71, %f65;
	mov.b32 	%r77, 8;
	// begin inline asm
	shfl.sync.down.b32 %r70, %r71, %r77, %r88, %r89;
	// end inline asm
	mov.b32 	%r76, %f66;
	// begin inline asm
	shfl.sync.down.b32 %r75, %r76, %r77, %r88, %r89;
	// end inline asm
	mov.b32 	%f67, %r70;
	mov.b32 	%f68, %r75;
	setp.gt.s32 	%p9, %r39, 23;
	add.f32 	%f69, %f65, %f67;
	add.f32 	%f70, %f66, %f68;
	selp.f32 	%f71, %f65, %f69, %p9;
	selp.f32 	%f72, %f66, %f70, %p9;
	mov.b32 	%r81, %f71;
	mov.b32 	%r87, 16;
	// begin inline asm
	shfl.sync.down.b32 %r80, %r81, %r87, %r88, %r89;
	// end inline asm
	mov.b32 	%r86, %f72;
	// begin inline asm
	shfl.sync.down.b32 %r85, %r86, %r87, %r88, %r89;
	// end inline asm
	mov.b32 	%f73, %r80;
	mov.b32 	%f74, %r85;
	setp.gt.s32 	%p10, %r39, 15;
	add.f32 	%f16, %f71, %f73;
	add.f32 	%f17, %f72, %f74;
	selp.f32 	%f18, %f71, %f16, %p10;
	selp.f32 	%f19, %f72, %f17, %p10;
	setp.ne.s32 	%p11, %r39, 0;
	@%p11 bra 	$L__BB3_9;
	shr.u32 	%r90, %r111, 2;
	and.b32  	%r91, %r90, 248;
	mov.u32 	%r92, _ZZ20LayerNormLargeKernelI6__halffLi256EEviPKT_S3_S3_PS1_fE4temp;
	add.s32 	%r93, %r92, %r91;
	st.shared.f32 	[%r93+8], %f16;
	st.shared.f32 	[%r93+12], %f17;
$L__BB3_9:
	bar.sync 	0;
	setp.ne.s32 	%p12, %r111, 0;
	@%p12 bra 	$L__BB3_11;
	ld.shared.f32 	%f75, [_ZZ20LayerNormLargeKernelI6__halffLi256EEviPKT_S3_S3_PS1_fE4temp+16];
	ld.shared.f32 	%f76, [_ZZ20LayerNormLargeKernelI6__halffLi256EEviPKT_S3_S3_PS1_fE4temp+20];
	add.f32 	%f77, %f18, %f75;
	add.f32 	%f78, %f19, %f76;
	ld.shared.f32 	%f79, [_ZZ20LayerNormLargeKernelI6__halffLi256EEviPKT_S3_S3_PS1_fE4temp+24];
	ld.shared.f32 	%f80, [_ZZ20LayerNormLargeKernelI6__halffLi256EEviPKT_S3_S3_PS1_fE4temp+28];
	add.f32 	%f81, %f77, %f79;
	add.f32 	%f82, %f78, %f80;
	ld.shared.f32 	%f83, [_ZZ20LayerNormLargeKernelI6__halffLi256EEviPKT_S3_S3_PS1_fE4temp+32];
	ld.shared.f32 	%f84, [_ZZ20LayerNormLargeKernelI6__halffLi256EEviPKT_S3_S3_PS1_fE4temp+36];
	add.f32 	%f85, %f81, %f83;
	add.f32 	%f86, %f82, %f84;
	ld.shared.f32 	%f87, [_ZZ20LayerNormLargeKernelI6__halffLi256EEviPKT_S3_S3_PS1_fE4temp+40];
	ld.shared.f32 	%f88, [_ZZ20LayerNormLargeKernelI6__halffLi256EEviPKT_S3_S3_PS1_fE4temp+44];
	add.f32 	%f89, %f85, %f87;
	add.f32 	%f90, %f86, %f88;
	ld.shared.f32 	%f91, [_ZZ20LayerNormLargeKernelI6__halffLi256EEviPKT_S3_S3_PS1_fE4temp+48];
	ld.shared.f32 	%f92, [_ZZ20LayerNormLargeKernelI6__halffLi256EEviPKT_S3_S3_PS1_fE4temp+52];
	add.f32 	%f93, %f89, %f91;
	add.f32 	%f94, %f90, %f92;
	ld.shared.f32 	%f95, [_ZZ20LayerNormLargeKernelI6__halffLi256EEviPKT_S3_S3_PS1_fE4temp+56];
	ld.shared.f32 	%f96, [_ZZ20LayerNormLargeKernelI6__halffLi256EEviPKT_S3_S3_PS1_fE4temp+60];
	add.f32 	%f97, %f93, %f95;
	add.f32 	%f98, %f94, %f96;
	ld.shared.f32 	%f99, [_ZZ20LayerNormLargeKernelI6__halffLi256EEviPKT_S3_S3_PS1_fE4temp+64];
	ld.shared.f32 	%f100, [_ZZ20LayerNormLargeKernelI6__halffLi256EEviPKT_S3_S3_PS1_fE4temp+68];
	add.f32 	%f101, %f97, %f99;
	add.f32 	%f102, %f98, %f100;
	st.shared.f32 	[_ZZ20LayerNormLargeKernelI6__halffLi256EEviPKT_S3_S3_PS1_fE2mu], %f101;
	mul.f32 	%f103, %f101, %f101;
	sub.f32 	%f104, %f102, %f103;
	add.f32 	%f105, %f22, %f104;
	rsqrt.approx.f32 	%f106, %f105;
	st.shared.f32 	[_ZZ20LayerNormLargeKernelI6__halffLi256EEviPKT_S3_S3_PS1_fE6rsigma], %f106;
$L__BB3_11:
	setp.ge.s32 	%p13, %r111, %r32;
	bar.sync 	0;
	@%p13 bra 	$L__BB3_18;
	ld.shared.f32 	%f20, [_ZZ20LayerNormLargeKernelI6__halffLi256EEviPKT_S3_S3_PS1_fE2mu];
	ld.shared.f32 	%f21, [_ZZ20LayerNormLargeKernelI6__halffLi256EEviPKT_S3_S3_PS1_fE6rsigma];
	not.b32 	%r94, %r111;
	add.s32 	%r18, %r32, %r94;
	and.b32  	%r95, %r18, 768;
	setp.eq.s32 	%p14, %r95, 768;
	@%p14 bra 	$L__BB3_15;
	shr.u32 	%r96, %r18, 8;
	add.s32 	%r97, %r96, 1;
	and.b32  	%r98, %r97, 3;
	mul.wide.u32 	%rd30, %r111, 2;
	add.s64 	%rd38, %rd2, %rd30;
	add.s64 	%rd37, %rd3, %rd30;
	add.s32 	%r108, %r111, %r1;
	neg.s32 	%r107, %r98;
	shl.b32 	%r99, %r97, 8;
	and.b32  	%r100, %r99, 768;
	add.s32 	%r111, %r111, %r100;
$L__BB3_14:
	.pragma "nounroll";
	mul.wide.s32 	%rd31, %r108, 2;
	add.s64 	%rd32, %rd4, %rd31;
	ld.global.u16 	%rs11, [%rd32];
	// begin inline asm
	{  cvt.f32.f16 %f107, %rs11;}

	// end inline asm
	sub.f32 	%f111, %f107, %f20;
	mul.f32 	%f112, %f111, %f21;
	ld.global.u16 	%rs12, [%rd37];
	// begin inline asm
	{  cvt.f32.f16 %f108, %rs12;}

	// end inline asm
	ld.global.u16 	%rs13, [%rd38];
	// begin inline asm
	{  cvt.f32.f16 %f109, %rs13;}

	// end inline asm
	fma.rn.f32 	%f110, %f112, %f108, %f109;
	// begin inline asm
	{  cvt.rn.f16.f32 %rs14, %f110;}

	// end inline asm
	st.global.u16 	[%rd32], %rs14;
	add.s64 	%rd38, %rd38, 512;
	add.s64 	%rd37, %rd37, 512;
	add.s32 	%r108, %r108, 256;
	add.s32 	%r107, %r107, 1;
	setp.ne.s32 	%p15, %r107, 0;
	@%p15 bra 	$L__BB3_14;
$L__BB3_15:
	setp.lt.u32 	%p16, %r18, 768;
	@%p16 bra 	$L__BB3_18;
	add.s64 	%rd13, %rd4, 1024;
	add.s32 	%r110, %r111, %r1;
	mul.wide.u32 	%rd33, %r111, 2;
	add.s64 	%rd34, %rd33, 1024;
	add.s64 	%rd40, %rd3, %rd34;
	add.s64 	%rd39, %rd2, %rd34;
$L__BB3_17:
	mul.wide.s32 	%rd35, %r110, 2;
	add.s64 	%rd36, %rd13, %rd35;
	ld.global.u16 	%rs15, [%rd36+-1024];
	// begin inline asm
	{  cvt.f32.f16 %f113, %rs15;}

	// end inline asm
	sub.f32 	%f129, %f113, %f20;
	mul.f32 	%f130, %f129, %f21;
	ld.global.u16 	%rs16, [%rd40+-1024];
	// begin inline asm
	{  cvt.f32.f16 %f114, %rs16;}

	// end inline asm
	ld.global.u16 	%rs17, [%rd39+-1024];
	// begin inline asm
	{  cvt.f32.f16 %f115, %rs17;}

	// end inline asm
	fma.rn.f32 	%f116, %f130, %f114, %f115;
	// begin inline asm
	{  cvt.rn.f16.f32 %rs18, %f116;}

	// end inline asm
	st.global.u16 	[%rd36+-1024], %rs18;
	ld.global.u16 	%rs19, [%rd36+-512];
	// begin inline asm
	{  cvt.f32.f16 %f117, %rs19;}

	// end inline asm
	sub.f32 	%f131, %f117, %f20;
	mul.f32 	%f132, %f131, %f21;
	ld.global.u16 	%rs20, [%rd40+-512];
	// begin inline asm
	{  cvt.f32.f16 %f118, %rs20;}

	// end inline asm
	ld.global.u16 	%rs21, [%rd39+-512];
	// begin inline asm
	{  cvt.f32.f16 %f119, %rs21;}

	// end inline asm
	fma.rn.f32 	%f120, %f132, %f118, %f119;
	// begin inline asm
	{  cvt.rn.f16.f32 %rs22, %f120;}

	// end inline asm
	st.global.u16 	[%rd36+-512], %rs22;
	ld.global.u16 	%rs23, [%rd36];
	// begin inline asm
	{  cvt.f32.f16 %f121, %rs23;}

	// end inline asm
	sub.f32 	%f133, %f121, %f20;
	mul.f32 	%f134, %f133, %f21;
	ld.global.u16 	%rs24, [%rd40];
	// begin inline asm
	{  cvt.f32.f16 %f122, %rs24;}

	// end inline asm
	ld.global.u16 	%rs25, [%rd39];
	// begin inline asm
	{  cvt.f32.f16 %f123, %rs25;}

	// end inline asm
	fma.rn.f32 	%f124, %f134, %f122, %f123;
	// begin inline asm
	{  cvt.rn.f16.f32 %rs26, %f124;}

	// end inline asm
	st.global.u16 	[%rd36], %rs26;
	ld.global.u16 	%rs27, [%rd36+512];
	// begin inline asm
	{  cvt.f32.f16 %f125, %rs27;}

	// end inline asm
	sub.f32 	%f135, %f125, %f20;
	mul.f32 	%f136, %f135, %f21;
	ld.global.u16 	%rs28, [%rd40+512];
	// begin inline asm
	{  cvt.f32.f16 %f126, %rs28;}

	// end inline asm
	ld.global.u16 	%rs29, [%rd39+512];
	// begin inline asm
	{  cvt.f32.f16 %f127, %rs29;}

	// end inline asm
	fma.rn.f32 	%f128, %f136, %f126, %f127;
	// begin inline asm
	{  cvt.rn.f16.f32 %rs30, %f128;}

	// end inline asm
	st.global.u16 	[%rd36+512], %rs30;
	add.s32 	%r111, %r111, 1024;
	add.s32 	%r110, %r110, 1024;
	add.s64 	%rd40, %rd40, 2048;
	add.s64 	%rd39, %rd39, 2048;
	setp.lt.s32 	%p17, %r111, %r32;
	@%p17 bra 	$L__BB3_17;
$L__BB3_18:
	ret;

}
	// .globl	_Z21LayerNormMediumKernelI6__halffLi40ELi8EEviPKT_S3_S3_PS1_f
.visible .entry _Z21LayerNormMediumKernelI6__halffLi40ELi8EEviPKT_S3_S3_PS1_f(
	.param .u32 _Z21LayerNormMediumKernelI6__halffLi40ELi8EEviPKT_S3_S3_PS1_f_param_0,
	.param .u64 .ptr .align 1 _Z21LayerNormMediumKernelI6__halffLi40ELi8EEviPKT_S3_S3_PS1_f_param_1,
	.param .u64 .ptr .align 1 _Z21LayerNormMediumKernelI6__halffLi40ELi8EEviPKT_S3_S3_PS1_f_param_2,
	.param .u64 .ptr .align 1 _Z21LayerNormMediumKernelI6__halffLi40ELi8EEviPKT_S3_S3_PS1_f_param_3,
	.param .u64 .ptr .align 1 _Z21LayerNormMediumKernelI6__halffLi40ELi8EEviPKT_S3_S3_PS1_f_param_4,
	.param .f32 _Z21LayerNormMediumKernelI6__halffLi40ELi8EEviPKT_S3_S3_PS1_f_param_5
)
{
	.reg .pred 	%p<9>;
	.reg .b16 	%rs<33>;
	.reg .b32 	%r<83>;
	.reg .b32 	%f<141>;
	.reg .b64 	%rd<17>;
	// demoted variable
	.shared .align 4 .b8 _ZZ21LayerNormMediumKernelI6__halffLi40ELi8EEviPKT_S3_S3_PS1_fE12temp_storage[28];
	// demoted variable
	.shared .align 4 .f32 _ZZ21LayerNormMediumKernelI6__halffLi40ELi8EEviPKT_S3_S3_PS1_fE2mu;
	// demoted variable
	.shared .align 4 .f32 _ZZ21LayerNormMediumKernelI6__halffLi40ELi8EEviPKT_S3_S3_PS1_fE6rsigma;
	ld.param.u32 	%r54, [_Z21LayerNormMediumKernelI6__halffLi40ELi8EEviPKT_S3_S3_PS1_f_param_0];
	ld.param.u64 	%rd2, [_Z21LayerNormMediumKernelI6__halffLi40ELi8EEviPKT_S3_S3_PS1_f_param_1];
	ld.param.u64 	%rd3, [_Z21LayerNormMediumKernelI6__halffLi40ELi8EEviPKT_S3_S3_PS1_f_param_2];
	ld.param.u64 	%rd4, [_Z21LayerNormMediumKernelI6__halffLi40ELi8EEviPKT_S3_S3_PS1_f_param_3];
	cvta.to.global.u64 	%rd5, %rd2;
	mov.u32 	%r55, %ctaid.x;
	mov.u32 	%r1, %tid.x;
	shl.b32 	%r56, %r1, 3;
	mad.lo.s32 	%r2, %r54, %r55, %r56;
	mul.wide.s32 	%rd6, %r2, 2;
	add.s64 	%rd7, %rd5, %rd6;
	ld.global.v4.f32 	{%f28, %f29, %f30, %f31}, [%rd7];
	cvt.rn.f32.s32 	%f32, %r54;
	rcp.rn.f32 	%f33, %f32;
	cvta.to.global.u64 	%rd8, %rd4;
	cvta.to.global.u64 	%rd9, %rd3;
	mov.b32 	%r57, %f28;
	mov.b32 	{%rs1, %rs2}, %r57;
	// begin inline asm
	{  cvt.f32.f16 %f20, %rs1;}

	// end inline asm
	mul.f32 	%f34, %f33, %f20;
	add.f32 	%f35, %f34, 0f00000000;
	fma.rn.f32 	%f36, %f34, %f20, 0f00000000;
	// begin inline asm
	{  cvt.f32.f16 %f21, %rs2;}

	// end inline asm
	mul.f32 	%f37, %f33, %f21;
	add.f32 	%f38, %f35, %f37;
	fma.rn.f32 	%f39, %f37, %f21, %f36;
	mov.b32 	%r58, %f29;
	mov.b32 	{%rs3, %rs4}, %r58;
	// begin inline asm
	{  cvt.f32.f16 %f22, %rs3;}

	// end inline asm
	mul.f32 	%f40, %f33, %f22;
	add.f32 	%f41, %f38, %f40;
	fma.rn.f32 	%f42, %f40, %f22, %f39;
	// begin inline asm
	{  cvt.f32.f16 %f23, %rs4;}

	// end inline asm
	mul.f32 	%f43, %f33, %f23;
	add.f32 	%f44, %f41, %f43;
	fma.rn.f32 	%f45, %f43, %f23, %f42;
	mov.b32 	%r59, %f30;
	mov.b32 	{%rs5, %rs6}, %r59;
	// begin inline asm
	{  cvt.f32.f16 %f24, %rs5;}

	// end inline asm
	mul.f32 	%f46, %f33, %f24;
	add.f32 	%f47, %f44, %f46;
	fma.rn.f32 	%f48, %f46, %f24, %f45;
	// begin inline asm
	{  cvt.f32.f16 %f25, %rs6;}

	// end inline asm
	mul.f32 	%f49, %f33, %f25;
	add.f32 	%f50, %f47, %f49;
	fma.rn.f32 	%f51, %f49, %f25, %f48;
	mov.b32 	%r60, %f31;
	mov.b32 	{%rs7, %rs8}, %r60;
	// begin inline asm
	{  cvt.f32.f16 %f26, %rs7;}

	// end inline asm
	mul.f32 	%f52, %f33, %f26;
	add.f32 	%f53, %f50, %f52;
	fma.rn.f32 	%f54, %f52, %f26, %f51;
	// begin inline asm
	{  cvt.f32.f16 %f27, %rs8;}

	// end inline asm
	mul.f32 	%f55, %f33, %f27;
	add.f32 	%f56, %f53, %f55;
	fma.rn.f32 	%f57, %f55, %f27, %f54;
	mul.wide.u32 	%rd10, %r56, 2;
	add.s64 	%rd11, %rd8, %rd10;
	ld.global.v4.f32 	{%f9, %f10, %f11, %f12}, [%rd11];
	add.s64 	%rd12, %rd9, %rd10;
	ld.global.v4.f32 	{%f13, %f14, %f15, %f16}, [%rd12];
	// begin inline asm
	mov.u32 %r3, %laneid;
	// end inline asm
	and.b32  	%r61, %r1, 992;
	setp.eq.s32 	%p1, %r61, 0;
	sub.s32 	%r62, 39, %r61;
	selp.b32 	%r52, 31, %r62, %p1;
	mov.b32 	%r5, %f56;
	mov.b32 	%r11, 1;
	mov.b32 	%r53, -1;
	// begin inline asm
	shfl.sync.down.b32 %r4, %r5, %r11, %r52, %r53;
	// end inline asm
	mov.b32 	%r10, %f57;
	// begin inline asm
	shfl.sync.down.b32 %r9, %r10, %r11, %r52, %r53;
	// end inline asm
	mov.b32 	%f58, %r4;
	mov.b32 	%f59, %r9;
	setp.lt.s32 	%p2, %r3, %r52;
	add.f32 	%f60, %f56, %f58;
	add.f32 	%f61, %f57, %f59;
	selp.f32 	%f62, %f60, %f56, %p2;
	selp.f32 	%f63, %f61, %f57, %p2;
	mov.b32 	%r15, %f62;
	mov.b32 	%r21, 2;
	// begin inline asm
	shfl.sync.down.b32 %r14, %r15, %r21, %r52, %r53;
	// end inline asm
	mov.b32 	%r20, %f63;
	// begin inline asm
	shfl.sync.down.b32 %r19, %r20, %r21, %r52, %r53;
	// end inline asm
	mov.b32 	%f64, %r14;
	mov.b32 	%f65, %r19;
	add.s32 	%r63, %r3, 2;
	setp.gt.s32 	%p3, %r63, %r52;
	add.f32 	%f66, %f62, %f64;
	add.f32 	%f67, %f63, %f65;
	selp.f32 	%f68, %f62, %f66, %p3;
	selp.f32 	%f69, %f63, %f67, %p3;
	mov.b32 	%r25, %f68;
	mov.b32 	%r31, 4;
	// begin inline asm
	shfl.sync.down.b32 %r24, %r25, %r31, %r52, %r53;
	// end inline asm
	mov.b32 	%r30, %f69;
	// begin inline asm
	shfl.sync.down.b32 %r29, %r30, %r31, %r52, %r53;
	// end inline asm
	mov.b32 	%f70, %r24;
	mov.b32 	%f71, %r29;
	add.s32 	%r64, %r3, 4;
	setp.gt.s32 	%p4, %r64, %r52;
	add.f32 	%f72, %f68, %f70;
	add.f32 	%f73, %f69, %f71;
	selp.f32 	%f74, %f68, %f72, %p4;
	selp.f32 	%f75, %f69, %f73, %p4;
	mov.b32 	%r35, %f74;
	mov.b32 	%r41, 8;
	// begin inline asm
	shfl.sync.down.b32 %r34, %r35, %r41, %r52, %r53;
	// end inline asm
	mov.b32 	%r40, %f75;
	// begin inline asm
	shfl.sync.down.b32 %r39, %r40, %r41, %r52, %r53;
	// end inline asm
	mov.b32 	%f76, %r34;
	mov.b32 	%f77, %r39;
	add.s32 	%r65, %r3, 8;
	setp.gt.s32 	%p5, %r65, %r52;
	add.f32 	%f78, %f74, %f76;
	add.f32 	%f79, %f75, %f77;
	selp.f32 	%f80, %f74, %f78, %p5;
	selp.f32 	%f81, %f75, %f79, %p5;
	mov.b32 	%r45, %f80;
	mov.b32 	%r51, 16;
	// begin inline asm
	shfl.sync.down.b32 %r44, %r45, %r51, %r52, %r53;
	// end inline asm
	mov.b32 	%r50, %f81;
	// begin inline asm
	shfl.sync.down.b32 %r49, %r50, %r51, %r52, %r53;
	// end inline asm
	mov.b32 	%f82, %r44;
	mov.b32 	%f83, %r49;
	add.s32 	%r66, %r3, 16;
	setp.gt.s32 	%p6, %r66, %r52;
	add.f32 	%f84, %f80, %f82;
	add.f32 	%f85, %f81, %f83;
	selp.f32 	%f17, %f80, %f84, %p6;
	selp.f32 	%f18, %f81, %f85, %p6;
	setp.ne.s32 	%p7, %r3, 0;
	@%p7 bra 	$L__BB4_2;
	shr.u32 	%r67, %r1, 2;
	and.b32  	%r68, %r67, 248;
	mov.u32 	%r69, _ZZ21LayerNormMediumKernelI6__halffLi40ELi8EEviPKT_S3_S3_PS1_fE12temp_storage;
	add.s32 	%r70, %r69, %r68;
	st.shared.f32 	[%r70+4], %f17;
	st.shared.f32 	[%r70+8], %f18;
$L__BB4_2:
	bar.sync 	0;
	setp.ne.s32 	%p8, %r1, 0;
	@%p8 bra 	$L__BB4_4;
	ld.param.f32 	%f140, [_Z21LayerNormMediumKernelI6__halffLi40ELi8EEviPKT_S3_S3_PS1_f_param_5];
	ld.shared.f32 	%f86, [_ZZ21LayerNormMediumKernelI6__halffLi40ELi8EEviPKT_S3_S3_PS1_fE12temp_storage+12];
	ld.shared.f32 	%f87, [_ZZ21LayerNormMediumKernelI6__halffLi40ELi8EEviPKT_S3_S3_PS1_fE12temp_storage+16];
	add.f32 	%f88, %f17, %f86;
	st.shared.f32 	[_ZZ21LayerNormMediumKernelI6__halffLi40ELi8EEviPKT_S3_S3_PS1_fE2mu], %f88;
	mul.f32 	%f89, %f88, %f88;
	add.f32 	%f90, %f18, %f87;
	sub.f32 	%f91, %f90, %f89;
	add.f32 	%f92, %f140, %f91;
	rsqrt.approx.f32 	%f93, %f92;
	st.shared.f32 	[_ZZ21LayerNormMediumKernelI6__halffLi40ELi8EEviPKT_S3_S3_PS1_fE6rsigma], %f93;
$L__BB4_4:
	ld.param.u64 	%rd16, [_Z21LayerNormMediumKernelI6__halffLi40ELi8EEviPKT_S3_S3_PS1_f_param_4];
	bar.sync 	0;
	ld.shared.f32 	%f118, [_ZZ21LayerNormMediumKernelI6__halffLi40ELi8EEviPKT_S3_S3_PS1_fE6rsigma];
	ld.shared.f32 	%f119, [_ZZ21LayerNormMediumKernelI6__halffLi40ELi8EEviPKT_S3_S3_PS1_fE2mu];
	mov.b32 	%r71, %f13;
	mov.b32 	{%rs9, %rs12}, %r71;
	// begin inline asm
	{  cvt.f32.f16 %f94, %rs9;}

	// end inline asm
	sub.f32 	%f120, %f20, %f119;
	mul.f32 	%f121, %f94, %f120;
	mov.b32 	%r72, %f9;
	mov.b32 	{%rs10, %rs13}, %r72;
	// begin inline asm
	{  cvt.f32.f16 %f95, %rs10;}

	// end inline asm
	fma.rn.f32 	%f96, %f118, %f121, %f95;
	// begin inline asm
	{  cvt.rn.f16.f32 %rs11, %f96;}

	// end inline asm
	// begin inline asm
	{  cvt.f32.f16 %f97, %rs12;}

	// end inline asm
	sub.f32 	%f122, %f21, %f119;
	mul.f32 	%f123, %f97, %f122;
	// begin inline asm
	{  cvt.f32.f16 %f98, %rs13;}

	// end inline asm
	fma.rn.f32 	%f99, %f118, %f123, %f98;
	// begin inline asm
	{  cvt.rn.f16.f32 %rs14, %f99;}

	// end inline asm
	mov.b32 	%r73, %f14;
	mov.b32 	{%rs15, %rs18}, %r73;
	// begin inline asm
	{  cvt.f32.f16 %f100, %rs15;}

	// end inline asm
	sub.f32 	%f124, %f22, %f119;
	mul.f32 	%f125, %f100, %f124;
	mov.b32 	%r74, %f10;
	mov.b32 	{%rs16, %rs19}, %r74;
	// begin inline asm
	{  cvt.f32.f16 %f101, %rs16;}

	// end inline asm
	fma.rn.f32 	%f102, %f118, %f125, %f101;
	// begin inline asm
	{  cvt.rn.f16.f32 %rs17, %f102;}

	// end inline asm
	// begin inline asm
	{  cvt.f32.f16 %f103, %rs18;}

	// end inline asm
	sub.f32 	%f126, %f23, %f119;
	mul.f32 	%f127, %f103, %f126;
	// begin inline asm
	{  cvt.f32.f16 %f104, %rs19;}

	// end inline asm
	fma.rn.f32 	%f105, %f118, %f127, %f104;
	// begin inline asm
	{  cvt.rn.f16.f32 %rs20, %f105;}

	// end inline asm
	mov.b32 	%r75, %f15;
	mov.b32 	{%rs21, %rs24}, %r75;
	// begin inline asm
	{  cvt.f32.f16 %f106, %rs21;}

	// end inline asm
	sub.f32 	%f128, %f24, %f119;
	mul.f32 	%f129, %f106, %f128;
	mov.b32 	%r76, %f11;
	mov.b32 	{%rs22, %rs25}, %r76;
	// begin inline asm
	{  cvt.f32.f16 %f107, %rs22;}

	// end inline asm
	fma.rn.f32 	%f108, %f118, %f129, %f107;
	// begin inline asm
	{  cvt.rn.f16.f32 %rs23, %f108;}

	// end inline asm
	// begin inline asm
	{  cvt.f32.f16 %f109, %rs24;}

	// end inline asm
	sub.f32 	%f130, %f25, %f119;
	mul.f32 	%f131, %f109, %f130;
	// begin inline asm
	{  cvt.f32.f16 %f110, %rs25;}

	// end inline asm
	fma.rn.f32 	%f111, %f118, %f131, %f110;
	// begin inline asm
	{  cvt.rn.f16.f32 %rs26, %f111;}

	// end inline asm
	mov.b32 	%r77, %f16;
	mov.b32 	{%rs27, %rs30}, %r77;
	// begin inline asm
	{  cvt.f32.f16 %f112, %rs27;}

	// end inline asm
	sub.f32 	%f132, %f26, %f119;
	mul.f32 	%f133, %f112, %f132;
	mov.b32 	%r78, %f12;
	mov.b32 	{%rs28, %rs31}, %r78;
	// begin inline asm
	{  cvt.f32.f16 %f113, %rs28;}

	// end inline asm
	fma.rn.f32 	%f114, %f118, %f133, %f113;
	// begin inline asm
	{  cvt.rn.f16.f32 %rs29, %f114;}

	// end inline asm
	// begin inline asm
	{  cvt.f32.f16 %f115, %rs30;}

	// end inline asm
	sub.f32 	%f134, %f27, %f119;
	mul.f32 	%f135, %f115, %f134;
	// begin inline asm
	{  cvt.f32.f16 %f116, %rs31;}

	// end inline asm
	fma.rn.f32 	%f117, %f118, %f135, %f116;
	// begin inline asm
	{  cvt.rn.f16.f32 %rs32, %f117;}

	// end inline asm
	cvta.to.global.u64 	%rd13, %rd16;
	add.s64 	%rd15, %rd13, %rd6;
	mov.b32 	%r79, {%rs29, %rs32};
	mov.b32 	%f136, %r79;
	mov.b32 	%r80, {%rs23, %rs26};
	mov.b32 	%f137, %r80;
	mov.b32 	%r81, {%rs17, %rs20};
	mov.b32 	%f138, %r81;
	mov.b32 	%r82, {%rs11, %rs14};
	mov.b32 	%f139, %r82;
	st.global.v4.f32 	[%rd15], {%f139, %f138, %f137, %f136};
	ret;

}
	// .globl	_Z21LayerNormMediumKernelI6__halffLi80ELi8EEviPKT_S3_S3_PS1_f
.visible .entry _Z21LayerNormMediumKernelI6__halffLi80ELi8EEviPKT_S3_S3_PS1_f(
	.param .u32 _Z21LayerNormMediumKernelI6__halffLi80ELi8EEviPKT_S3_S3_PS1_f_param_0,
	.param .u64 .ptr .align 1 _Z21LayerNormMediumKernelI6__halffLi80ELi8EEviPKT_S3_S3_PS1_f_param_1,
	.param .u64 .ptr .align 1 _Z21LayerNormMediumKernelI6__halffLi80ELi8EEviPKT_S3_S3_PS1_f_param_2,
	.param .u64 .ptr .align 1 _Z21LayerNormMediumKernelI6__halffLi80ELi8EEviPKT_S3_S3_PS1_f_param_3,
	.param .u64 .ptr .align 1 _Z21LayerNormMediumKernelI6__halffLi80ELi8EEviPKT_S3_S3_PS1_f_param_4,
	.param .f32 _Z21LayerNormMediumKernelI6__halffLi80ELi8EEviPKT_S3_S3_PS1_f_param_5
)
{
	.reg .pred 	%p<9>;
	.reg .b16 	%rs<33>;
	.reg .b32 	%r<83>;
	.reg .b32 	%f<145>;
	.reg .b64 	%rd<17>;
	// demoted variable
	.shared .align 4 .b8 _ZZ21LayerNormMediumKernelI6__halffLi80ELi8EEviPKT_S3_S3_PS1_fE12temp_storage[36];
	// demoted variable
	.shared .align 4 .f32 _ZZ21LayerNormMediumKernelI6__halffLi80ELi8EEviPKT_S3_S3_PS1_fE2mu;
	// demoted variable
	.shared .align 4 .f32 _ZZ21LayerNormMediumKernelI6__halffLi80ELi8EEviPKT_S3_S3_PS1_fE6rsigma;
	ld.param.u32 	%r54, [_Z21LayerNormMediumKernelI6__halffLi80ELi8EEviPKT_S3_S3_PS1_f_param_0];
	ld.param.u64 	%rd2, [_Z21LayerNormMediumKernelI6__halffLi80ELi8EEviPKT_S3_S3_PS1_f_param_1];
	ld.param.u64 	%rd3, [_Z21LayerNormMediumKernelI6__halffLi80ELi8EEviPKT_S3_S3_PS1_f_param_2];
	ld.param.u64 	%rd4, [_Z21LayerNormMediumKernelI6__halffLi80ELi8EEviPKT_S3_S3_PS1_f_param_3];
	cvta.to.global.u64 	%rd5, %rd2;
	mov.u32 	%r55, %ctaid.x;
	mov.u32 	%r1, %tid.x;
	shl.b32 	%r56, %r1, 3;
	mad.lo.s32 	%r2, %r54, %r55, %r56;
	mul.wide.s32 	%rd6, %r2, 2;
	add.s64 	%rd7, %rd5, %rd6;
	ld.global.v4.f32 	{%f28, %f29, %f30, %f31}, [%rd7];
	cvt.rn.f32.s32 	%f32, %r54;
	rcp.rn.f32 	%f33, %f32;
	cvta.to.global.u64 	%rd8, %rd4;
	cvta.to.global.u64 	%rd9, %rd3;
	mov.b32 	%r57, %f28;
	mov.b32 	{%rs1, %rs2}, %r57;
	// begin inline asm
	{  cvt.f32.f16 %f20, %rs1;}

	// end inline asm
	mul.f32 	%f34, %f33, %f20;
	add.f32 	%f35, %f34, 0f00000000;
	fma.rn.f32 	%f36, %f34, %f20, 0f00000000;
	// begin inline asm
	{  cvt.f32.f16 %f21, %rs2;}

	// end inline asm
	mul.f32 	%f37, %f33, %f21;
	add.f32 	%f38, %f35, %f37;
	fma.rn.f32 	%f39, %f37, %f21, %f36;
	mov.b32 	%r58, %f29;
	mov.b32 	{%rs3, %rs4}, %r58;
	// begin inline asm
	{  cvt.f32.f16 %f22, %rs3;}

	// end inline asm
	mul.f32 	%f40, %f33, %f22;
	add.f32 	%f41, %f38, %f40;
	fma.rn.f32 	%f42, %f40, %f22, %f39;
	// begin inline asm
	{  cvt.f32.f16 %f23, %rs4;}

	// end inline asm
	mul.f32 	%f43, %f33, %f23;
	add.f32 	%f44, %f41, %f43;
	fma.rn.f32 	%f45, %f43, %f23, %f42;
	mov.b32 	%r59, %f30;
	mov.b32 	{%rs5, %rs6}, %r59;
	// begin inline asm
	{  cvt.f32.f16 %f24, %rs5;}

	// end inline asm
	mul.f32 	%f46, %f33, %f24;
	add.f32 	%f47, %f44, %f46;
	fma.rn.f32 	%f48, %f46, %f24, %f45;
	// begin inline asm
	{  cvt.f32.f16 %f25, %rs6;}

	// end inline asm
	mul.f32 	%f49, %f33, %f25;
	add.f32 	%f50, %f47, %f49;
	fma.rn.f32 	%f51, %f49, %f25, %f48;
	mov.b32 	%r60, %f31;
	mov.b32 	{%rs7, %rs8}, %r60;
	// begin inline asm
	{  cvt.f32.f16 %f26, %rs7;}

	// end inline asm
	mul.f32 	%f52, %f33, %f26;
	add.f32 	%f53, %f50, %f52;
	fma.rn.f32 	%f54, %f52, %f26, %f51;
	// begin inline asm
	{  cvt.f32.f16 %f27, %rs8;}

	// end inline asm
	mul.f32 	%f55, %f33, %f27;
	add.f32 	%f56, %f53, %f55;
	fma.rn.f32 	%f57, %f55, %f27, %f54;
	mul.wide.u32 	%rd10, %r56, 2;
	add.s64 	%rd11, %rd8, %rd10;
	ld.global.v4.f32 	{%f9, %f10, %f11, %f12}, [%rd11];
	add.s64 	%rd12, %rd9, %rd10;
	ld.global.v4.f32 	{%f13, %f14, %f15, %f16}, [%rd12];
	// begin inline asm
	mov.u32 %r3, %laneid;
	// end inline asm
	and.b32  	%r61, %r1, 992;
	setp.gt.u32 	%p1, %r61, 48;
	sub.s32 	%r62, 79, %r61;
	selp.b32 	%r52, %r62, 31, %p1;
	mov.b32 	%r5, %f56;
	mov.b32 	%r11, 1;
	mov.b32 	%r53, -1;
	// begin inline asm
	shfl.sync.down.b32 %r4, %r5, %r11, %r52, %r53;
	// end inline asm
	mov.b32 	%r10, %f57;
	// begin inline asm
	shfl.sync.down.b32 %r9, %r10, %r11, %r52, %r53;
	// end inline asm
	mov.b32 	%f58, %r4;
	mov.b32 	%f59, %r9;
	setp.lt.s32 	%p2, %r3, %r52;
	add.f32 	%f60, %f56, %f58;
	add.f32 	%f61, %f57, %f59;
	selp.f32 	%f62, %f60, %f56, %p2;
	selp.f32 	%f63, %f61, %f57, %p2;
	mov.b32 	%r15, %f62;
	mov.b32 	%r21, 2;
	// begin inline asm
	shfl.sync.down.b32 %r14, %r15, %r21, %r52, %r53;
	// end inline asm
	mov.b32 	%r20, %f63;
	// begin inline asm
	shfl.sync.down.b32 %r19, %r20, %r21, %r52, %r53;
	// end inline asm
	mov.b32 	%f64, %r14;
	mov.b32 	%f65, %r19;
	add.s32 	%r63, %r3, 2;
	setp.gt.s32 	%p3, %r63, %r52;
	add.f32 	%f66, %f62, %f64;
	add.f32 	%f67, %f63, %f65;
	selp.f32 	%f68, %f62, %f66, %p3;
	selp.f32 	%f69, %f63, %f67, %p3;
	mov.b32 	%r25, %f68;
	mov.b32 	%r31, 4;
	// begin inline asm
	shfl.sync.down.b32 %r24, %r25, %r31, %r52, %r53;
	// end inline asm
	mov.b32 	%r30, %f69;
	// begin inline asm
	shfl.sync.down.b32 %r29, %r30, %r31, %r52, %r53;
	// end inline asm
	mov.b32 	%f70, %r24;
	mov.b32 	%f71, %r29;
	add.s32 	%r64, %r3, 4;
	setp.gt.s32 	%p4, %r64, %r52;
	add.f32 	%f72, %f68, %f70;
	add.f32 	%f73, %f69, %f71;
	selp.f32 	%f74, %f68, %f72, %p4;
	selp.f32 	%f75, %f69, %f73, %p4;
	mov.b32 	%r35, %f74;
	mov.b32 	%r41, 8;
	// begin inline asm
	shfl.sync.down.b32 %r34, %r35, %r41, %r52, %r53;
	// end inline asm
	mov.b32 	%r40, %f75;
	// begin inline asm
	shfl.sync.down.b32 %r39, %r40, %r41, %r52, %r53;
	// end inline asm
	mov.b32 	%f76, %r34;
	mov.b32 	%f77, %r39;
	add.s32 	%r65, %r3, 8;
	setp.gt.s32 	%p5, %r65, %r52;
	add.f32 	%f78, %f74, %f76;
	add.f32 	%f79, %f75, %f77;
	selp.f32 	%f80, %f74, %f78, %p5;
	selp.f32 	%f81, %f75, %f79, %p5;
	mov.b32 	%r45, %f80;
	mov.b32 	%r51, 16;
	// begin inline asm
	shfl.sync.down.b32 %r44, %r45, %r51, %r52, %r53;
	// end inline asm
	mov.b32 	%r50, %f81;
	// begin inline asm
	shfl.sync.down.b32 %r49, %r50, %r51, %r52, %r53;
	// end inline asm
	mov.b32 	%f82, %r44;
	mov.b32 	%f83, %r49;
	add.s32 	%r66, %r3, 16;
	setp.gt.s32 	%p6, %r66, %r52;
	add.f32 	%f84, %f80, %f82;
	add.f32 	%f85, %f81, %f83;
	selp.f32 	%f17, %f80, %f84, %p6;
	selp.f32 	%f18, %f81, %f85, %p6;
	setp.ne.s32 	%p7, %r3, 0;
	@%p7 bra 	$L__BB5_2;
	shr.u32 	%r67, %r1, 2;
	and.b32  	%r68, %r67, 248;
	mov.u32 	%r69, _ZZ21LayerNormMediumKernelI6__halffLi80ELi8EEviPKT_S3_S3_PS1_fE12temp_storage;
	add.s32 	%r70, %r69, %r68;
	st.shared.f32 	[%r70+4], %f17;
	st.shared.f32 	[%r70+8], %f18;
$L__BB5_2:
	bar.sync 	0;
	setp.ne.s32 	%p8, %r1, 0;
	@%p8 bra 	$L__BB5_4;
	ld.param.f32 	%f144, [_Z21LayerNormMediumKernelI6__halffLi80ELi8EEviPKT_S3_S3_PS1_f_param_5];
	ld.shared.f32 	%f86, [_ZZ21LayerNormMediumKernelI6__halffLi80ELi8EEviPKT_S3_S3_PS1_fE12temp_storage+12];
	ld.shared.f32 	%f87, [_ZZ21LayerNormMediumKernelI6__halffLi80ELi8EEviPKT_S3_S3_PS1_fE12temp_storage+16];
	add.f32 	%f88, %f17, %f86;
	add.f32 	%f89, %f18, %f87;
	ld.shared.f32 	%f90, [_ZZ21LayerNormMediumKernelI6__halffLi80ELi8EEviPKT_S3_S3_PS1_fE12temp_storage+20];
	ld.shared.f32 	%f91, [_ZZ21LayerNormMediumKernelI6__halffLi80ELi8EEviPKT_S3_S3_PS1_fE12temp_storage+24];
	add.f32 	%f92, %f88, %f90;
	add.f32 	%f93, %f89, %f91;
	st.shared.f32 	[_ZZ21LayerNormMediumKernelI6__halffLi80ELi8EEviPKT_S3_S3_PS1_fE2mu], %f92;
	mul.f32 	%f94, %f92, %f92;
	sub.f32 	%f95, %f93, %f94;
	add.f32 	%f96, %f144, %f95;
	rsqrt.approx.f32 	%f97, %f96;
	st.shared.f32 	[_ZZ21LayerNormMediumKernelI6__halffLi80ELi8EEviPKT_S3_S3_PS1_fE6rsigma], %f97;
$L__BB5_4:
	ld.param.u64 	%rd16, [_Z21LayerNormMediumKernelI6__halffLi80ELi8EEviPKT_S3_S3_PS1_f_param_4];
	bar.sync 	0;
	ld.shared.f32 	%f122, [_ZZ21LayerNormMediumKernelI6__halffLi80ELi8EEviPKT_S3_S3_PS1_fE6rsigma];
	ld.shared.f32 	%f123, [_ZZ21LayerNormMediumKernelI6__halffLi80ELi8EEviPKT_S3_S3_PS1_fE2mu];
	mov.b32 	%r71, %f13;
	mov.b32 	{%rs9, %rs12}, %r71;
	// begin inline asm
	{  cvt.f32.f16 %f98, %rs9;}

	// end inline asm
	sub.f32 	%f124, %f20, %f123;
	mul.f32 	%f125, %f98, %f124;
	mov.b32 	%r72, %f9;
	mov.b32 	{%rs10, %rs13}, %r72;
	// begin inline asm
	{  cvt.f32.f16 %f99, %rs10;}

	// end inline asm
	fma.rn.f32 	%f100, %f122, %f125, %f99;
	// begin inline asm
	{  cvt.rn.f16.f32 %rs11, %f100;}

	// end inline asm
	// begin inline asm
	{  cvt.f32.f16 %f101, %rs12;}

	// end inline asm
	sub.f32 	%f126, %f21, %f123;
	mul.f32 	%f127, %f101, %f126;
	// begin inline asm
	{  cvt.f32.f16 %f102, %rs13;}

	// end inline asm
	fma.rn.f32 	%f103, %f122, %f127, %f102;
	// begin inline asm
	{  cvt.rn.f16.f32 %rs14, %f103;}

	// end inline asm
	mov.b32 	%r73, %f14;
	mov.b32 	{%rs15, %rs18}, %r73;
	// begin inline asm
	{  cvt.f32.f16 %f104, %rs15;}

	// end inline asm
	sub.f32 	%f128, %f22, %f123;
	mul.f32 	%f129, %f104, %f128;
	mov.b32 	%r74, %f10;
	mov.b32 	{%rs16, %rs19}, %r74;
	// begin inline asm
	{  cvt.f32.f16 %f105, %rs16;}

	// end inline asm
	fma.rn.f32 	%f106, %f122, %f129, %f105;
	// begin inline asm
	{  cvt.rn.f16.f32 %rs17, %f106;}

	// end inline asm
	// begin inline asm
	{  cvt.f32.f16 %f107, %rs18;}

	// end inline asm
	sub.f32 	%f130, %f23, %f123;
	mul.f32 	%f131, %f107, %f130;
	// begin inline asm
	{  cvt.f32.f16 %f108, %rs19;}

	// end inline asm
	fma.rn.f32 	%f109, %f122, %f131, %f108;
	// begin inline asm
	{  cvt.rn.f16.f32 %rs20, %f109;}

	// end inline asm
	mov.b32 	%r75, %f15;
	mov.b32 	{%rs21, %rs24}, %r75;
	// begin inline asm
	{  cvt.f32.f16 %f110, %rs21;}

	// end inline asm
	sub.f32 	%f132, %f24, %f123;
	mul.f32 	%f133, %f110, %f132;
	mov.b32 	%r76, %f11;
	mov.b32 	{%rs22, %rs25}, %r76;
	// begin inline asm
	{  cvt.f32.f16 %f111, %rs22;}

	// end inline asm
	fma.rn.f32 	%f112, %f122, %f133, %f111;
	// begin inline asm
	{  cvt.rn.f16.f32 %rs23, %f112;}

	// end inline asm
	// begin inline asm
	{  cvt.f32.f16 %f113, %rs24;}

	// end inline asm
	sub.f32 	%f134, %f25, %f123;
	mul.f32 	%f135, %f113, %f134;
	// begin inline asm
	{  cvt.f32.f16 %f114, %rs25;}

	// end inline asm
	fma.rn.f32 	%f115, %f122, %f135, %f114;
	// begin inline asm
	{  cvt.rn.f16.f32 %rs26, %f115;}

	// end inline asm
	mov.b32 	%r77, %f16;
	mov.b32 	{%rs27, %rs30}, %r77;
	// begin inline asm
	{  cvt.f32.f16 %f116, %rs27;}

	// end inline asm
	sub.f32 	%f136, %f26, %f123;
	mul.f32 	%f137, %f116, %f136;
	mov.b32 	%r78, %f12;
	mov.b32 	{%rs28, %rs31}, %r78;
	// begin inline asm
	{  cvt.f32.f16 %f117, %rs28;}

	// end inline asm
	fma.rn.f32 	%f118, %f122, %f137, %f117;
	// begin inline asm
	{  cvt.rn.f16.f32 %rs29, %f118;}

	// end inline asm
	// begin inline asm
	{  cvt.f32.f16 %f119, %rs30;}

	// end inline asm
	sub.f32 	%f138, %f27, %f123;
	mul.f32 	%f139, %f119, %f138;
	// begin inline asm
	{  cvt.f32.f16 %f120, %rs31;}

	// end inline asm
	fma.rn.f32 	%f121, %f122, %f139, %f120;
	// begin inline asm
	{  cvt.rn.f16.f32 %rs32, %f121;}

	// end inline asm
	cvta.to.global.u64 	%rd13, %rd16;
	add.s64 	%rd15, %rd13, %rd6;
	mov.b32 	%r79, {%rs29, %rs32};
	mov.b32 	%f140, %r79;
	mov.b32 	%r80, {%rs23, %rs26};
	mov.b32 	%f141, %r80;
	mov.b32 	%r81, {%rs17, %rs20};
	mov.b32 	%f142, %r81;
	mov.b32 	%r82, {%rs11, %rs14};
	mov.b32 	%f143, %r82;
	st.global.v4.f32 	[%rd15], {%f143, %f142, %f141, %f140};
	ret;

}
	// .globl	_Z21LayerNormMediumKernelI6__halffLi96ELi8EEviPKT_S3_S3_PS1_f
.visible .entry _Z21LayerNormMediumKernelI6__halffLi96ELi8EEviPKT_S3_S3_PS1_f(
	.param .u32 _Z21LayerNormMediumKernelI6__halffLi96ELi8EEviPKT_S3_S3_PS1_f_param_0,
	.param .u64 .ptr .align 1 _Z21LayerNormMediumKernelI6__halffLi96ELi8EEviPKT_S3_S3_PS1_f_param_1,
	.param .u64 .ptr .align 1 _Z21LayerNormMediumKernelI6__halffLi96ELi8EEviPKT_S3_S3_PS1_f_param_2,
	.param .u64 .ptr .align 1 _Z21LayerNormMediumKernelI6__halffLi96ELi8EEviPKT_S3_S3_PS1_f_param_3,
	.param .u64 .ptr .align 1 _Z21LayerNormMediumKernelI6__halffLi96ELi8EEviPKT_S3_S3_PS1_f_param_4,
	.param .f32 _Z21LayerNormMediumKernelI6__halffLi96ELi8EEviPKT_S3_S3_PS1_f_param_5
)
{
	.reg .pred 	%p<8>;
	.reg .b16 	%rs<33>;
	.reg .b32 	%r<77>;
	.reg .b32 	%f<144>;
	.reg .b64 	%rd<17>;
	// demoted variable
	.shared .align 4 .b8 _ZZ21LayerNormMediumKernelI6__halffLi96ELi8EEviPKT_S3_S3_PS1_fE12temp_storage[36];
	// demoted variable
	.shared .align 4 .f32 _ZZ21LayerNormMediumKernelI6__halffLi96ELi8EEviPKT_S3_S3_PS1_fE2mu;
	// demoted variable
	.shared .align 4 .f32 _ZZ21LayerNormMediumKernelI6__halffLi96ELi8EEviPKT_S3_S3_PS1_fE6rsigma;
	ld.param.u32 	%r54, [_Z21LayerNormMediumKernelI6__halffLi96ELi8EEviPKT_S3_S3_PS1_f_param_0];
	ld.param.u64 	%rd2, [_Z21LayerNormMediumKernelI6__halffLi96ELi8EEviPKT_S3_S3_PS1_f_param_1];
	ld.param.u64 	%rd3, [_Z21LayerNormMediumKernelI6__halffLi96ELi8EEviPKT_S3_S3_PS1_f_param_2];
	ld.param.u64 	%rd4, [_Z21LayerNormMediumKernelI6__halffLi96ELi8EEviPKT_S3_S3_PS1_f_param_3];
	ld.param.f32 	%f21, [_Z21LayerNormMediumKernelI6__halffLi96ELi8EEviPKT_S3_S3_PS1_f_param_5];
	cvta.to.global.u64 	%rd5, %rd2;
	mov.u32 	%r55, %ctaid.x;
	mov.u32 	%r1, %tid.x;
	shl.b32 	%r56, %r1, 3;
	mad.lo.s32 	%r2, %r54, %r55, %r56;
	mul.wide.s32 	%rd6, %r2, 2;
	add.s64 	%rd7, %rd5, %rd6;
	ld.global.v4.f32 	{%f30, %f31, %f32, %f33}, [%rd7];
	cvt.rn.f32.s32 	%f34, %r54;
	rcp.rn.f32 	%f35, %f34;
	cvta.to.global.u64 	%rd8, %rd4;
	cvta.to.global.u64 	%rd9, %rd3;
	mov.b32 	%r57, %f30;
	mov.b32 	{%rs1, %rs2}, %r57;
	// begin inline asm
	{  cvt.f32.f16 %f22, %rs1;}

	// end inline asm
	mul.f32 	%f36, %f35, %f22;
	add.f32 	%f37, %f36, 0f00000000;
	fma.rn.f32 	%f38, %f36, %f22, 0f00000000;
	// begin inline asm
	{  cvt.f32.f16 %f23, %rs2;}

	// end inline asm
	mul.f32 	%f39, %f35, %f23;
	add.f32 	%f40, %f37, %f39;
	fma.rn.f32 	%f41, %f39, %f23, %f38;
	mov.b32 	%r58, %f31;
	mov.b32 	{%rs3, %rs4}, %r58;
	// begin inline asm
	{  cvt.f32.f16 %f24, %rs3;}

	// end inline asm
	mul.f32 	%f42, %f35, %f24;
	add.f32 	%f43, %f40, %f42;
	fma.rn.f32 	%f44, %f42, %f24, %f41;
	// begin inline asm
	{  cvt.f32.f16 %f25, %rs4;}

	// end inline asm
	mul.f32 	%f45, %f35, %f25;
	add.f32 	%f46, %f43, %f45;
	fma.rn.f32 	%f47, %f45, %f25, %f44;
	mov.b32 	%r59, %f32;
	mov.b32 	{%rs5, %rs6}, %r59;
	// begin inline asm
	{  cvt.f32.f16 %f26, %rs5;}

	// end inline asm
	mul.f32 	%f48, %f35, %f26;
	add.f32 	%f49, %f46, %f48;
	fma.rn.f32 	%f50, %f48, %f26, %f47;
	// begin inline asm
	{  cvt.f32.f16 %f27, %rs6;}

	// end inline asm
	mul.f32 	%f51, %f35, %f27;
	add.f32 	%f52, %f49, %f51;
	fma.rn.f32 	%f53, %f51, %f27, %f50;
	mov.b32 	%r60, %f33;
	mov.b32 	{%rs7, %rs8}, %r60;
	// begin inline asm
	{  cvt.f32.f16 %f28, %rs7;}

	// end inline asm
	mul.f32 	%f54, %f35, %f28;
	add.f32 	%f55, %f52, %f54;
	fma.rn.f32 	%f56, %f54, %f28, %f53;
	// begin inline asm
	{  cvt.f32.f16 %f29, %rs8;}

	// end inline asm
	mul.f32 	%f57, %f35, %f29;
	add.f32 	%f58, %f55, %f57;
	fma.rn.f32 	%f59, %f57, %f29, %f56;
	mul.wide.u32 	%rd10, %r56, 2;
	add.s64 	%rd11, %rd8, %rd10;
	ld.global.v4.f32 	{%f9, %f10, %f11, %f12}, [%rd11];
	add.s64 	%rd12, %rd9, %rd10;
	ld.global.v4.f32 	{%f13, %f14, %f15, %f16}, [%rd12];
	// begin inline asm
	mov.u32 %r3, %laneid;
	// end inline asm
	mov.b32 	%r5, %f58;
	mov.b32 	%r11, 1;
	mov.b32 	%r52, 31;
	mov.b32 	%r53, -1;
	// begin inline asm
	shfl.sync.down.b32 %r4, %r5, %r11, %r52, %r53;
	// end inline asm
	mov.b32 	%r10, %f59;
	// begin inline asm
	shfl.sync.down.b32 %r9, %r10, %r11, %r52, %r53;
	// end inline asm
	mov.b32 	%f60, %r4;
	mov.b32 	%f61, %r9;
	setp.gt.s32 	%p1, %r3, 30;
	add.f32 	%f62, %f58, %f60;
	add.f32 	%f63, %f59, %f61;
	selp.f32 	%f64, %f58, %f62, %p1;
	selp.f32 	%f65, %f59, %f63, %p1;
	mov.b32 	%r15, %f64;
	mov.b32 	%r21, 2;
	// begin inline asm
	shfl.sync.down.b32 %r14, %r15, %r21, %r52, %r53;
	// end inline asm
	mov.b32 	%r20, %f65;
	// begin inline asm
	shfl.sync.down.b32 %r19, %r20, %r21, %r52, %r53;
	// end inline asm
	mov.b32 	%f66, %r14;
	mov.b32 	%f67, %r19;
	setp.gt.s32 	%p2, %r3, 29;
	add.f32 	%f68, %f64, %f66;
	add.f32 	%f69, %f65, %f67;
	selp.f32 	%f70, %f64, %f68, %p2;
	selp.f32 	%f71, %f65, %f69, %p2;
	mov.b32 	%r25, %f70;
	mov.b32 	%r31, 4;
	// begin inline asm
	shfl.sync.down.b32 %r24, %r25, %r31, %r52, %r53;
	// end inline asm
	mov.b32 	%r30, %f71;
	// begin inline asm
	shfl.sync.down.b32 %r29, %r30, %r31, %r52, %r53;
	// end inline asm
	mov.b32 	%f72, %r24;
	mov.b32 	%f73, %r29;
	setp.gt.s32 	%p3, %r3, 27;
	add.f32 	%f74, %f70, %f72;
	add.f32 	%f75, %f71, %f73;
	selp.f32 	%f76, %f70, %f74, %p3;
	selp.f32 	%f77, %f71, %f75, %p3;
	mov.b32 	%r35, %f76;
	mov.b32 	%r41, 8;
	// begin inline asm
	shfl.sync.down.b32 %r34, %r35, %r41, %r52, %r53;
	// end inline asm
	mov.b32 	%r40, %f77;
	// begin inline asm
	shfl.sync.down.b32 %r39, %r40, %r41, %r52, %r53;
	// end inline asm
	mov.b32 	%f78, %r34;
	mov.b32 	%f79, %r39;
	setp.gt.s32 	%p4, %r3, 23;
	add.f32 	%f80, %f76, %f78;
	add.f32 	%f81, %f77, %f79;
	selp.f32 	%f82, %f76, %f80, %p4;
	selp.f32 	%f83, %f77, %f81, %p4;
	mov.b32 	%r45, %f82;
	mov.b32 	%r51, 16;
	// begin inline asm
	shfl.sync.down.b32 %r44, %r45, %r51, %r52, %r53;
	// end inline asm
	mov.b32 	%r50, %f83;
	// begin inline asm
	shfl.sync.down.b32 %r49, %r50, %r51, %r52, %r53;
	// end inline asm
	mov.b32 	%f84, %r44;
	mov.b32 	%f85, %r49;
	setp.gt.s32 	%p5, %r3, 15;
	add.f32 	%f17, %f82, %f84;
	add.f32 	%f18, %f83, %f85;
	selp.f32 	%f19, %f82, %f17, %p5;
	selp.f32 	%f20, %f83, %f18, %p5;
	setp.ne.s32 	%p6, %r3, 0;
	@%p6 bra 	$L__BB6_2;
	shr.u32 	%r61, %r1, 2;
	and.b32  	%r62, %r61, 248;
	mov.u32 	%r63, _ZZ21LayerNormMediumKernelI6__halffLi96ELi8EEviPKT_S3_S3_PS1_fE12temp_storage;
	add.s32 	%r64, %r63, %r62;
	st.shared.f32 	[%r64+4], %f17;
	st.shared.f32 	[%r64+8], %f18;
$L__BB6_2:
	bar.sync 	0;
	setp.ne.s32 	%p7, %r1, 0;
	@%p7 bra 	$L__BB6_4;
	ld.shared.f32 	%f86, [_ZZ21LayerNormMediumKernelI6__halffLi96ELi8EEviPKT_S3_S3_PS1_fE12temp_storage+12];
	ld.shared.f32 	%f87, [_ZZ21LayerNormMediumKernelI6__halffLi96ELi8EEviPKT_S3_S3_PS1_fE12temp_storage+16];
	add.f32 	%f88, %f19, %f86;
	add.f32 	%f89, %f20, %f87;
	ld.shared.f32 	%f90, [_ZZ21LayerNormMediumKernelI6__halffLi96ELi8EEviPKT_S3_S3_PS1_fE12temp_storage+20];
	ld.shared.f32 	%f91, [_ZZ21LayerNormMediumKernelI6__halffLi96ELi8EEviPKT_S3_S3_PS1_fE12temp_storage+24];
	add.f32 	%f92, %f88, %f90;
	add.f32 	%f93, %f89, %f91;
	st.shared.f32 	[_ZZ21LayerNormMediumKernelI6__halffLi96ELi8EEviPKT_S3_S3_PS1_fE2mu], %f92;
	mul.f32 	%f94, %f92, %f92;
	sub.f32 	%f95, %f93, %f94;
	add.f32 	%f96, %f21, %f95;
	rsqrt.approx.f32 	%f97, %f96;
	st.shared.f32 	[_ZZ21LayerNormMediumKernelI6__halffLi96ELi8EEviPKT_S3_S3_PS1_fE6rsigma], %f97;
$L__BB6_4:
	ld.param.u64 	%rd16, [_Z21LayerNormMediumKernelI6__halffLi96ELi8EEviPKT_S3_S3_PS1_f_param_4];
	bar.sync 	0;
	ld.shared.f32 	%f122, [_ZZ21LayerNormMediumKernelI6__halffLi96ELi8EEviPKT_S3_S3_PS1_fE6rsigma];
	ld.shared.f32 	%f123, [_ZZ21LayerNormMediumKernelI6__halffLi96ELi8EEviPKT_S3_S3_PS1_fE2mu];
	mov.b32 	%r65, %f13;
	mov.b32 	{%rs9, %rs12}, %r65;
	// begin inline asm
	{  cvt.f32.f16 %f98, %rs9;}

	// end inline asm
	sub.f32 	%f124, %f22, %f123;
	mul.f32 	%f125, %f98, %f124;
	mov.b32 	%r66, %f9;
	mov.b32 	{%rs10, %rs13}, %r66;
	// begin inline asm
	{  cvt.f32.f16 %f99, %rs10;}

	// end inline asm
	fma.rn.f32 	%f100, %f122, %f125, %f99;
	// begin inline asm
	{  cvt.rn.f16.f32 %rs11, %f100;}

	// end inline asm
	// begin inline asm
	{  cvt.f32.f16 %f101, %rs12;}

	// end inline asm
	sub.f32 	%f126, %f23, %f123;
	mul.f32 	%f127, %f101, %f126;
	// begin inline asm
	{  cvt.f32.f16 %f102, %rs13;}

	// end inline asm
	fma.rn.f32 	%f103, %f122, %f127, %f102;
	// begin inline asm
	{  cvt.rn.f16.f32 %rs14, %f103;}

	// end inline asm
	mov.b32 	%r67, %f14;
	mov.b32 	{%rs15, %rs18}, %r67;
	// begin inline asm
	{  cvt.f32.f16 %f104, %rs15;}

	// end inline asm
	sub.f32 	%f128, %f24, %f123;
	mul.f32 	%f129, %f104, %f128;
	mov.b32 	%r68, %f10;
	mov.b32 	{%rs16, %rs19}, %r68;
	// begin inline asm
	{  cvt.f32.f16 %f105, %rs16;}

	// end inline asm
	fma.rn.f32 	%f106, %f122, %f129, %f105;
	// begin inline asm
	{  cvt.rn.f16.f32 %rs17, %f106;}

	// end inline asm
	// begin inline asm
	{  cvt.f32.f16 %f107, %rs18;}

	// end inline asm
	sub.f32 	%f130, %f25, %f123;
	mul.f32 	%f131, %f107, %f130;
	// begin inline asm
	{  cvt.f32.f16 %f108, %rs19;}

	// end inline asm
	fma.rn.f32 	%f109, %f122, %f131, %f108;
	// begin inline asm
	{  cvt.rn.f16.f32 %rs20, %f109;}

	// end inline asm
	mov.b32 	%r69, %f15;
	mov.b32 	{%rs21, %rs24}, %r69;
	// begin inline asm
	{  cvt.f32.f16 %f110, %rs21;}

	// end inline asm
	sub.f32 	%f132, %f26, %f123;
	mul.f32 	%f133, %f110, %f132;
	mov.b32 	%r70, %f11;
	mov.b32 	{%rs22, %rs25}, %r70;
	// begin inline asm
	{  cvt.f32.f16 %f111, %rs22;}

	// end inline asm
	fma.rn.f32 	%f112, %f122, %f133, %f111;
	// begin inline asm
	{  cvt.rn.f16.f32 %rs23, %f112;}

	// end inline asm
	// begin inline asm
	{  cvt.f32.f16 %f113, %rs24;}

	// end inline asm
	sub.f32 	%f134, %f27, %f123;
	mul.f32 	%f135, %f113, %f134;
	// begin inline asm
	{  cvt.f32.f16 %f114, %rs25;}

	// end inline asm
	fma.rn.f32 	%f115, %f122, %f135, %f114;
	// begin inline asm
	{  cvt.rn.f16.f32 %rs26, %f115;}

	// end inline asm
	mov.b32 	%r71, %f16;
	mov.b32 	{%rs27, %rs30}, %r71;
	// begin inline asm
	{  cvt.f32.f16 %f116, %rs27;}

	// end inline asm
	sub.f32 	%f136, %f28, %f123;
	mul.f32 	%f137, %f116, %f136;
	mov.b32 	%r72, %f12;
	mov.b32 	{%rs28, %rs31}, %r72;
	// begin inline asm
	{  cvt.f32.f16 %f117, %rs28;}

	// end inline asm
	fma.rn.f32 	%f118, %f122, %f137, %f117;
	// begin inline asm
	{  cvt.rn.f16.f32 %rs29, %f118;}

	// end inline asm
	// begin inline asm
	{  cvt.f32.f16 %f119, %rs30;}

	// end inline asm
	sub.f32 	%f138, %f29, %f123;
	mul.f32 	%f139, %f119, %f138;
	// begin inline asm
	{  cvt.f32.f16 %f120, %rs31;}

	// end inline asm
	fma.rn.f32 	%f121, %f122, %f139, %f120;
	// begin inline asm
	{  cvt.rn.f16.f32 %rs32, %f121;}

	// end inline asm
	cvta.to.global.u64 	%rd13, %rd16;
	add.s64 	%rd15, %rd13, %rd6;
	mov.b32 	%r73, {%rs29, %rs32};
	mov.b32 	%f140, %r73;
	mov.b32 	%r74, {%rs23, %rs26};
	mov.b32 	%f141, %r74;
	mov.b32 	%r75, {%rs17, %rs20};
	mov.b32 	%f142, %r75;
	mov.b32 	%r76, {%rs11, %rs14};
	mov.b32 	%f143, %r76;
	st.global.v4.f32 	[%rd15], {%f143, %f142, %f141, %f140};
	ret;

}
	// .globl	_Z21LayerNormMediumKernelI6__halffLi160ELi8EEviPKT_S3_S3_PS1_f
.visible .entry _Z21LayerNormMediumKernelI6__halffLi160ELi8EEviPKT_S3_S3_PS1_f(
	.param .u32 _Z21LayerNormMediumKernelI6__halffLi160ELi8EEviPKT_S3_S3_PS1_f_param_0,
	.param .u64 .ptr .align 1 _Z21LayerNormMediumKernelI6__halffLi160ELi8EEviPKT_S3_S3_PS1_f_param_1,
	.param .u64 .ptr .align 1 _Z21LayerNormMediumKernelI6__halffLi160ELi8EEviPKT_S3_S3_PS1_f_param_2,
	.param .u64 .ptr .align 1 _Z21LayerNormMediumKernelI6__halffLi160ELi8EEviPKT_S3_S3_PS1_f_param_3,
	.param .u64 .ptr .align 1 _Z21LayerNormMediumKernelI6__halffLi160ELi8EEviPKT_S3_S3_PS1_f_param_4,
	.param .f32 _Z21LayerNormMediumKernelI6__halffLi160ELi8EEviPKT_S3_S3_PS1_f_param_5
)
{
	.reg .pred 	%p<8>;
	.reg .b16 	%rs<33>;
	.reg .b32 	%r<77>;
	.reg .b32 	%f<152>;
	.reg .b64 	%rd<17>;
	// demoted variable
	.shared .align 4 .b8 _ZZ21LayerNormMediumKernelI6__halffLi160ELi8EEviPKT_S3_S3_PS1_fE12temp_storage[56];
	// demoted variable
	.shared .align 4 .f32 _ZZ21LayerNormMediumKernelI6__halffLi160ELi8EEviPKT_S3_S3_PS1_fE2mu;
	// demoted variable
	.shared .align 4 .f32 _ZZ21LayerNormMediumKernelI6__halffLi160ELi8EEviPKT_S3_S3_PS1_fE6rsigma;
	ld.param.u32 	%r54, [_Z21LayerNormMediumKernelI6__halffLi160ELi8EEviPKT_S3_S3_PS1_f_param_0];
	ld.param.u64 	%rd2, [_Z21LayerNormMediumKernelI6__halffLi160ELi8EEviPKT_S3_S3_PS1_f_param_1];
	ld.param.u64 	%rd3, [_Z21LayerNormMediumKernelI6__halffLi160ELi8EEviPKT_S3_S3_PS1_f_param_2];
	ld.param.u64 	%rd4, [_Z21LayerNormMediumKernelI6__halffLi160ELi8EEviPKT_S3_S3_PS1_f_param_3];
	ld.param.f32 	%f21, [_Z21LayerNormMediumKernelI6__halffLi160ELi8EEviPKT_S3_S3_PS1_f_param_5];
	cvta.to.global.u64 	%rd5, %rd2;
	mov.u32 	%r55, %ctaid.x;
	mov.u32 	%r1, %tid.x;
	shl.b32 	%r56, %r1, 3;
	mad.lo.s32 	%r2, %r54, %r55, %r56;
	mul.wide.s32 	%rd6, %r2, 2;
	add.s64 	%rd7, %rd5, %rd6;
	ld.global.v4.f32 	{%f30, %f31, %f32, %f33}, [%rd7];
	cvt.rn.f32.s32 	%f34, %r54;
	rcp.rn.f32 	%f35, %f34;
	cvta.to.global.u64 	%rd8, %rd4;
	cvta.to.global.u64 	%rd9, %rd3;
	mov.b32 	%r57, %f30;
	mov.b32 	{%rs1, %rs2}, %r57;
	// begin inline asm
	{  cvt.f32.f16 %f22, %rs1;}

	// end inline asm
	mul.f32 	%f36, %f35, %f22;
	add.f32 	%f37, %f36, 0f00000000;
	fma.rn.f32 	%f38, %f36, %f22, 0f00000000;
	// begin inline asm
	{  cvt.f32.f16 %f23, %rs2;}

	// end inline asm
	mul.f32 	%f39, %f35, %f23;
	add.f32 	%f40, %f37, %f39;
	fma.rn.f32 	%f41, %f39, %f23, %f38;
	mov.b32 	%r58, %f31;
	mov.b32 	{%rs3, %rs4}, %r58;
	// begin inline asm
	{  cvt.f32.f16 %f24, %rs3;}

	// end inline asm
	mul.f32 	%f42, %f35, %f24;
	add.f32 	%f43, %f40, %f42;
	fma.rn.f32 	%f44, %f42, %f24, %f41;
	// begin inline asm
	{  cvt.f32.f16 %f25, %rs4;}

	// end inline asm
	mul.f32 	%f45, %f35, %f25;
	add.f32 	%f46, %f43, %f45;
	fma.rn.f32 	%f47, %f45, %f25, %f44;
	mov.b32 	%r59, %f32;
	mov.b32 	{%rs5, %rs6}, %r59;
	// begin inline asm
	{  cvt.f32.f16 %f26, %rs5;}

	// end inline asm
	mul.f32 	%f48, %f35, %f26;
	add.f32 	%f49, %f46, %f48;
	fma.rn.f32 	%f50, %f48, %f26, %f47;
	// begin inline asm
	{  cvt.f32.f16 %f27, %rs6;}

	// end inline asm
	mul.f32 	%f51, %f35, %f27;
	add.f32 	%f52, %f49, %f51;
	fma.rn.f32 	%f53, %f51, %f27, %f50;
	mov.b32 	%r60, %f33;
	mov.b32 	{%rs7, %rs8}, %r60;
	// begin inline asm
	{  cvt.f32.f16 %f28, %rs7;}

	// end inline asm
	mul.f32 	%f54, %f35, %f28;
	add.f32 	%f55, %f52, %f54;
	fma.rn.f32 	%f56, %f54, %f28, %f53;
	// begin inline asm
	{  cvt.f32.f16 %f29, %rs8;}

	// end inline asm
	mul.f32 	%f57, %f35, %f29;
	add.f32 	%f58, %f55, %f57;
	fma.rn.f32 	%f59, %f57, %f29, %f56;
	mul.wide.u32 	%rd10, %r56, 2;
	add.s64 	%rd11, %rd8, %rd10;
	ld.global.v4.f32 	{%f9, %f10, %f11, %f12}, [%rd11];
	add.s64 	%rd12, %rd9, %rd10;
	ld.global.v4.f32 	{%f13, %f14, %f15, %f16}, [%rd12];
	// begin inline asm
	mov.u32 %r3, %laneid;
	// end inline asm
	mov.b32 	%r5, %f58;
	mov.b32 	%r11, 1;
	mov.b32 	%r52, 31;
	mov.b32 	%r53, -1;
	// begin inline asm
	shfl.sync.down.b32 %r4, %r5, %r11, %r52, %r53;
	// end inline asm
	mov.b32 	%r10, %f59;
	// begin inline asm
	shfl.sync.down.b32 %r9, %r10, %r11, %r52, %r53;
	// end inline asm
	mov.b32 	%f60, %r4;
	mov.b32 	%f61, %r9;
	setp.gt.s32 	%p1, %r3, 30;
	add.f32 	%f62, %f58, %f60;
	add.f32 	%f63, %f59, %f61;
	selp.f32 	%f64, %f58, %f62, %p1;
	selp.f32 	%f65, %f59, %f63, %p1;
	mov.b32 	%r15, %f64;
	mov.b32 	%r21, 2;
	// begin inline asm
	shfl.sync.down.b32 %r14, %r15, %r21, %r52, %r53;
	// end inline asm
	mov.b32 	%r20, %f65;
	// begin inline asm
	shfl.sync.down.b32 %r19, %r20, %r21, %r52, %r53;
	// end inline asm
	mov.b32 	%f66, %r14;
	mov.b32 	%f67, %r19;
	setp.gt.s32 	%p2, %r3, 29;
	add.f32 	%f68, %f64, %f66;
	add.f32 	%f69, %f65, %f67;
	selp.f32 	%f70, %f64, %f68, %p2;
	selp.f32 	%f71, %f65, %f69, %p2;
	mov.b32 	%r25, %f70;
	mov.b32 	%r31, 4;
	// begin inline asm
	shfl.sync.down.b32 %r24, %r25, %r31, %r52, %r53;
	// end inline asm
	mov.b32 	%r30, %f71;
	// begin inline asm
	shfl.sync.down.b32 %r29, %r30, %r31, %r52, %r53;
	// end inline asm
	mov.b32 	%f72, %r24;
	mov.b32 	%f73, %r29;
	setp.gt.s32 	%p3, %r3, 27;
	add.f32 	%f74, %f70, %f72;
	add.f32 	%f75, %f71, %f73;
	selp.f32 	%f76, %f70, %f74, %p3;
	selp.f32 	%f77, %f71, %f75, %p3;
	mov.b32 	%r35, %f76;
	mov.b32 	%r41, 8;
	// begin inline asm
	shfl.sync.down.b32 %r34, %r35, %r41, %r52, %r53;
	// end inline asm
	mov.b32 	%r40, %f77;
	// begin inline asm
	shfl.sync.down.b32 %r39, %r40, %r41, %r52, %r53;
	// end inline asm
	mov.b32 	%f78, %r34;
	mov.b32 	%f79, %r39;
	setp.gt.s32 	%p4, %r3, 23;
	add.f32 	%f80, %f76, %f78;
	add.f32 	%f81, %f77, %f79;
	selp.f32 	%f82, %f76, %f80, %p4;
	selp.f32 	%f83, %f77, %f81, %p4;
	mov.b32 	%r45, %f82;
	mov.b32 	%r51, 16;
	// begin inline asm
	shfl.sync.down.b32 %r44, %r45, %r51, %r52, %r53;
	// end inline asm
	mov.b32 	%r50, %f83;
	// begin inline asm
	shfl.sync.down.b32 %r49, %r50, %r51, %r52, %r53;
	// end inline asm
	mov.b32 	%f84, %r44;
	mov.b32 	%f85, %r49;
	setp.gt.s32 	%p5, %r3, 15;
	add.f32 	%f17, %f82, %f84;
	add.f32 	%f18, %f83, %f85;
	selp.f32 	%f19, %f82, %f17, %p5;
	selp.f32 	%f20, %f83, %f18, %p5;
	setp.ne.s32 	%p6, %r3, 0;
	@%p6 bra 	$L__BB7_2;
	shr.u32 	%r61, %r1, 2;
	and.b32  	%r62, %r61, 248;
	mov.u32 	%r63, _ZZ21LayerNormMediumKernelI6__halffLi160ELi8EEviPKT_S3_S3_PS1_fE12temp_storage;
	add.s32 	%r64, %r63, %r62;
	st.shared.f32 	[%r64+8], %f17;
	st.shared.f32 	[%r64+12], %f18;
$L__BB7_2:
	bar.sync 	0;
	setp.ne.s32 	%p7, %r1, 0;
	@%p7 bra 	$L__BB7_4;
	ld.shared.f32 	%f86, [_ZZ21LayerNormMediumKernelI6__halffLi160ELi8EEviPKT_S3_S3_PS1_fE12temp_storage+16];
	ld.shared.f32 	%f87, [_ZZ21LayerNormMediumKernelI6__halffLi160ELi8EEviPKT_S3_S3_PS1_fE12temp_storage+20];
	add.f32 	%f88, %f19, %f86;
	add.f32 	%f89, %f20, %f87;
	ld.shared.f32 	%f90, [_ZZ21LayerNormMediumKernelI6__halffLi160ELi8EEviPKT_S3_S3_PS1_fE12temp_storage+24];
	ld.shared.f32 	%f91, [_ZZ21LayerNormMediumKernelI6__halffLi160ELi8EEviPKT_S3_S3_PS1_fE12temp_storage+28];
	add.f32 	%f92, %f88, %f90;
	add.f32 	%f93, %f89, %f91;
	ld.shared.f32 	%f94, [_ZZ21LayerNormMediumKernelI6__halffLi160ELi8EEviPKT_S3_S3_PS1_fE12temp_storage+32];
	ld.shared.f32 	%f95, [_ZZ21LayerNormMediumKernelI6__halffLi160ELi8EEviPKT_S3_S3_PS1_fE12temp_storage+36];
	add.f32 	%f96, %f92, %f94;
	add.f32 	%f97, %f93, %f95;
	ld.shared.f32 	%f98, [_ZZ21LayerNormMediumKernelI6__halffLi160ELi8EEviPKT_S3_S3_PS1_fE12temp_storage+40];
	ld.shared.f32 	%f99, [_ZZ21LayerNormMediumKernelI6__halffLi160ELi8EEviPKT_S3_S3_PS1_fE12temp_storage+44];
	add.f32 	%f100, %f96, %f98;
	add.f32 	%f101, %f97, %f99;
	st.shared.f32 	[_ZZ21LayerNormMediumKernelI6__halffLi160ELi8EEviPKT_S3_S3_PS1_fE2mu], %f100;
	mul.f32 	%f102, %f100, %f100;
	sub.f32 	%f103, %f101, %f102;
	add.f32 	%f104, %f21, %f103;
	rsqrt.approx.f32 	%f105, %f104;
	st.shared.f32 	[_ZZ21LayerNormMediumKernelI6__halffLi160ELi8EEviPKT_S3_S3_PS1_fE6rsigma], %f105;
$L__BB7_4:
	ld.param.u64 	%rd16, [_Z21LayerNormMediumKernelI6__halffLi160ELi8EEviPKT_S3_S3_PS1_f_param_4];
	bar.sync 	0;
	ld.shared.f32 	%f130, [_ZZ21LayerNormMediumKernelI6__halffLi160ELi8EEviPKT_S3_S3_PS1_fE6rsigma];
	ld.shared.f32 	%f131, [_ZZ21LayerNormMediumKernelI6__halffLi160ELi8EEviPKT_S3_S3_PS1_fE2mu];
	mov.b32 	%r65, %f13;
	mov.b32 	{%rs9, %rs12}, %r65;
	// begin inline asm
	{  cvt.f32.f16 %f106, %rs9;}

	// end inline asm
	sub.f32 	%f132, %f22, %f131;
	mul.f32 	%f133, %f106, %f132;
	mov.b32 	%r66, %f9;
	mov.b32 	{%rs10, %rs13}, %r66;
	// begin inline asm
	{  cvt.f32.f16 %f107, %rs10;}

	// end inline asm
	fma.rn.f32 	%f108, %f130, %f133, %f107;
	// begin inline asm
	{  cvt.rn.f16.f32 %rs11, %f108;}

	// end inline asm
	// begin inline asm
	{  cvt.f32.f16 %f109, %rs12;}

	// end inline asm
	sub.f32 	%f134, %f23, %f131;
	mul.f32 	%f135, %f109, %f134;
	// begin inline asm
	{  cvt.f32.f16 %f110, %rs13;}

	// end inline asm
	fma.rn.f32 	%f111, %f130, %f135, %f110;
	// begin inline asm
	{  cvt.rn.f16.f32 %rs14, %f111;}

	// end inline asm
	mov.b32 	%r67, %f14;
	mov.b32 	{%rs15, %rs18}, %r67;
	// begin inline asm
	{  cvt.f32.f16 %f112, %rs15;}

	// end inline asm
	sub.f32 	%f136, %f24, %f131;
	mul.f32 	%f137, %f112, %f136;
	mov.b32 	%r68, %f10;
	mov.b32 	{%rs16, %rs19}, %r68;
	// begin inline asm
	{  cvt.f32.f16 %f113, %rs16;}

	// end inline asm
	fma.rn.f32 	%f114, %f130, %f137, %f113;
	// begin inline asm
	{  cvt.rn.f16.f32 %rs17, %f114;}

	// end inline asm
	// begin inline asm
	{  cvt.f32.f16 %f115, %rs18;}

	// end inline asm
	sub.f32 	%f138, %f25, %f131;
	mul.f32 	%f139, %f115, %f138;
	// begin inline asm
	{  cvt.f32.f16 %f116, %rs19;}

	// end inline asm
	fma.rn.f32 	%f117, %f130, %f139, %f116;
	// begin inline asm
	{  cvt.rn.f16.f32 %rs20, %f117;}

	// end inline asm
	mov.b32 	%r69, %f15;
	mov.b32 	{%rs21, %rs24}, %r69;
	// begin inline asm
	{  cvt.f32.f16 %f118, %rs21;}

	// end inline asm
	sub.f32 	%f140, %f26, %f131;
	mul.f32 	%f141, %f118, %f140;
	mov.b32 	%r70, %f11;
	mov.b32 	{%rs22, %rs25}, %r70;
	// begin inline asm
	{  cvt.f32.f16 %f119, %rs22;}

	// end inline asm
	fma.rn.f32 	%f120, %f130, %f141, %f119;
	// begin inline asm
	{  cvt.rn.f16.f32 %rs23, %f120;}

	// end inline asm
	// begin inline asm
	{  cvt.f32.f16 %f121, %rs24;}

	// end inline asm
	sub.f32 	%f142, %f27, %f131;
	mul.f32 	%f143, %f121, %f142;
	// begin inline asm
	{  cvt.f32.f16 %f122, %rs25;}

	// end inline asm
	fma.rn.f32 	%f123, %f130, %f143, %f122;
	// begin inline asm
	{  cvt.rn.f16.f32 %rs26, %f123;}

	// end inline asm
	mov.b32 	%r71, %f16;
	mov.b32 	{%rs27, %rs30}, %r71;
	// begin inline asm
	{  cvt.f32.f16 %f124, %rs27;}

	// end inline asm
	sub.f32 	%f144, %f28, %f131;
	mul.f32 	%f145, %f124, %f144;
	mov.b32 	%r72, %f12;
	mov.b32 	{%rs28, %rs31}, %r72;
	// begin inline asm
	{  cvt.f32.f16 %f125, %rs28;}

	// end inline asm
	fma.rn.f32 	%f126, %f130, %f145, %f125;
	// begin inline asm
	{  cvt.rn.f16.f32 %rs29, %f126;}

	// end inline asm
	// begin inline asm
	{  cvt.f32.f16 %f127, %rs30;}

	// end inline asm
	sub.f32 	%f146, %f29, %f131;
	mul.f32 	%f147, %f127, %f146;
	// begin inline asm
	{  cvt.f32.f16 %f128, %rs31;}

	// end inline asm
	fma.rn.f32 	%f129, %f130, %f147, %f128;
	// begin inline asm
	{  cvt.rn.f16.f32 %rs32, %f129;}

	// end inline asm
	cvta.to.global.u64 	%rd13, %rd16;
	add.s64 	%rd15, %rd13, %rd6;
	mov.b32 	%r73, {%rs29, %rs32};
	mov.b32 	%f148, %r73;
	mov.b32 	%r74, {%rs23, %rs26};
	mov.b32 	%f149, %r74;
	mov.b32 	%r75, {%rs17, %rs20};
	mov.b32 	%f150, %r75;
	mov.b32 	%r76, {%rs11, %rs14};
	mov.b32 	%f151, %r76;
	st.global.v4.f32 	[%rd15], {%f151, %f150, %f149, %f148};
	ret;

}
	// .globl	_ZN3cub18CUB_300001_SM_10006detail11EmptyKernelIvEEvv
.visible .entry _ZN3cub18CUB_300001_SM_10006detail11EmptyKernelIvEEvv()
{


	ret;

}


// ===== COMPILED SASS (sm_100) =====

	.target	sm_100

	.elftype	@"ET_EXEC"


//--------------------- .note.nv.tkinfo           --------------------------
	.section	.note.nv.tkinfo,"",@"SHT_NOTE"
	.sectionflags	@"SHF_NOTE_NV_TKINFO"
	.tkinfo
        /*0018*/ 	.word	0x00000002
        /*0030*/ 	.string	""
        /*0030*/ 	.string	"ptxas"
        /*0030*/ 	.string	"Cuda compilation tools, release 13.0, V13.0.88"
        /*0030*/ 	.string	"Build cuda_13.0.r13.0/compiler.36424714_0"
        /*0030*/ 	.string	"-arch sm_100 -m 64 "



//--------------------- .note.nv.cuinfo           --------------------------
	.section	.note.nv.cuinfo,"",@"SHT_NOTE"
	.sectionflags	@"SHF_NOTE_NV_CUINFO"
        /*0018*/ 	.short	0x0002
        /*001a*/ 	.short	0x0064
        /*001c*/ 	.short	0x0082
	.zero		2


//--------------------- .nv.info                  --------------------------
	.section	.nv.info,"",@"SHT_CUDA_INFO"
	.align	4


	//----- nvinfo : EIATTR_REGCOUNT
	.align		4
        /*0000*/ 	.byte	0x04, 0x2f
        /*0002*/ 	.short	(.L_41 - .L_40)
	.align		4
.L_40:
        /*0004*/ 	.word	index@(_Z21LayerNormMediumKernelIffLi64ELi4EEviPKT_S2_S2_PS0_f)
        /*0008*/ 	.word	0x0000001a


	//----- nvinfo : EIATTR_FRAME_SIZE
	.align		4
.L_41:
        /*000c*/ 	.byte	0x04, 0x11
        /*000e*/ 	.short	(.L_43 - .L_42)
	.align		4
.L_42:
        /*0010*/ 	.word	index@($__internal_7_$__cuda_sm20_rcp_rn_f32_slowpath)
        /*0014*/ 	.word	0x00000000


	//----- nvinfo : EIATTR_FRAME_SIZE
	.align		4
.L_43:
        /*0018*/ 	.byte	0x04, 0x11
        /*001a*/ 	.short	(.L_45 - .L_44)
	.align		4
.L_44:
        /*001c*/ 	.word	index@(_Z21LayerNormMediumKernelIffLi64ELi4EEviPKT_S2_S2_PS0_f)
        /*0020*/ 	.word	0x00000000


	//----- nvinfo : EIATTR_REGCOUNT
	.align		4
.L_45:
        /*0024*/ 	.byte	0x04, 0x2f
        /*0026*/ 	.short	(.L_47 - .L_46)
	.align		4
.L_46:
        /*0028*/ 	.word	index@(_Z21LayerNormMediumKernelI6__halffLi64ELi4EEviPKT_S3_S3_PS1_f)
        /*002c*/ 	.word	0x00000017


	//----- nvinfo : EIATTR_FRAME_SIZE
	.align		4
.L_47:
        /*0030*/ 	.byte	0x04, 0x11
        /*0032*/ 	.short	(.L_49 - .L_48)
	.align		4
.L_48:
        /*0034*/ 	.word	index@($__internal_6_$__cuda_sm20_rcp_rn_f32_slowpath)
        /*0038*/ 	.word	0x00000000


	//----- nvinfo : EIATTR_FRAME_SIZE
	.align		4
.L_49:
        /*003c*/ 	.byte	0x04, 0x11
        /*003e*/ 	.short	(.L_51 - .L_50)
	.align		4
.L_50:
        /*0040*/ 	.word	index@(_Z21LayerNormMediumKernelI6__halffLi64ELi4EEviPKT_S3_S3_PS1_f)
        /*0044*/ 	.word	0x00000000


	//----- nvinfo : EIATTR_REGCOUNT
	.align		4
.L_51:
        /*0048*/ 	.byte	0x04, 0x2f
        /*004a*/ 	.short	(.L_53 - .L_52)
	.align		4
.L_52:
        /*004c*/ 	.word	index@(_Z20LayerNormLargeKernelIffLi256EEviPKT_S2_S2_PS0_f)
        /*0050*/ 	.word	0x0000001a


	//----- nvinfo : EIATTR_FRAME_SIZE
	.align		4
.L_53:
        /*0054*/ 	.byte	0x04, 0x11
        /*0056*/ 	.short	(.L_55 - .L_54)
	.align		4
.L_54:
        /*0058*/ 	.word	index@($__internal_5_$__cuda_sm20_rcp_rn_f32_slowpath)
        /*005c*/ 	.word	0x00000000


	//----- nvinfo : EIATTR_FRAME_SIZE
	.align		4
.L_55:
        /*0060*/ 	.byte	0x04, 0x11
        /*0062*/ 	.short	(.L_57 - .L_56)
	.align		4
.L_56:
        /*0064*/ 	.word	index@(_Z20LayerNormLargeKernelIffLi256EEviPKT_S2_S2_PS0_f)
        /*0068*/ 	.word	0x00000000


	//----- nvinfo : EIATTR_REGCOUNT
	.align		4
.L_57:
        /*006c*/ 	.byte	0x04, 0x2f
        /*006e*/ 	.short	(.L_59 - .L_58)
	.align		4
.L_58:
        /*0070*/ 	.word	index@(_Z20LayerNormLargeKernelI6__halffLi256EEviPKT_S3_S3_PS1_f)
        /*0074*/ 	.word	0x0000001a


	//----- nvinfo : EIATTR_FRAME_SIZE
	.align		4
.L_59:
        /*0078*/ 	.byte	0x04, 0x11
        /*007a*/ 	.short	(.L_61 - .L_60)
	.align		4
.L_60:
        /*007c*/ 	.word	index@($__internal_4_$__cuda_sm20_rcp_rn_f32_slowpath)
        /*0080*/ 	.word	0x00000000


	//----- nvinfo : EIATTR_FRAME_SIZE
	.align		4
.L_61:
        /*0084*/ 	.byte	0x04, 0x11
        /*0086*/ 	.short	(.L_63 - .L_62)
	.align		4
.L_62:
        /*0088*/ 	.word	index@(_Z20LayerNormLargeKernelI6__halffLi256EEviPKT_S3_S3_PS1_f)
        /*008c*/ 	.word	0x00000000


	//----- nvinfo : EIATTR_REGCOUNT
	.align		4
.L_63:
        /*0090*/ 	.byte	0x04, 0x2f
        /*0092*/ 	.short	(.L_65 - .L_64)
	.align		4
.L_64:
        /*0094*/ 	.word	index@(_Z21LayerNormMediumKernelI6__halffLi40ELi8EEviPKT_S3_S3_PS1_f)
        /*0098*/ 	.word	0x0000001f


	//----- nvinfo : EIATTR_FRAME_SIZE
	.align		4
.L_65:
        /*009c*/ 	.byte	0x04, 0x11
        /*009e*/ 	.short	(.L_67 - .L_66)
	.align		4
.L_66:
        /*00a0*/ 	.word	index@($__internal_3_$__cuda_sm20_rcp_rn_f32_slowpath)
        /*00a4*/ 	.word	0x00000000


	//----- nvinfo : EIATTR_FRAME_SIZE
	.align		4
.L_67:
        /*00a8*/ 	.byte	0x04, 0x11
        /*00aa*/ 	.short	(.L_69 - .L_68)
	.align		4
.L_68:
        /*00ac*/ 	.word	index@(_Z21LayerNormMediumKernelI6__halffLi40ELi8EEviPKT_S3_S3_PS1_f)
        /*00b0*/ 	.word	0x00000000


	//----- nvinfo : EIATTR_REGCOUNT
	.align		4
.L_69:
        /*00b4*/ 	.byte	0x04, 0x2f
        /*00b6*/ 	.short	(.L_71 - .L_70)
	.align		4
.L_70:
        /*00b8*/ 	.word	index@(_Z21LayerNormMediumKernelI6__halffLi80ELi8EEviPKT_S3_S3_PS1_f)
        /*00bc*/ 	.word	0x00000020


	//----- nvinfo : EIATTR_FRAME_SIZE
	.align		4
.L_71:
        /*00c0*/ 	.byte	0x04, 0x11
        /*00c2*/ 	.short	(.L_73 - .L_72)
	.align		4
.L_72:
        /*00c4*/ 	.word	index@($__internal_2_$__cuda_sm20_rcp_rn_f32_slowpath)
        /*00c8*/ 	.word	0x00000000


	//----- nvinfo : EIATTR_FRAME_SIZE
	.align		4
.L_73:
        /*00cc*/ 	.byte	0x04, 0x11
        /*00ce*/ 	.short	(.L_75 - .L_74)
	.align		4
.L_74:
        /*00d0*/ 	.word	index@(_Z21LayerNormMediumKernelI6__halffLi80ELi8EEviPKT_S3_S3_PS1_f)
        /*00d4*/ 	.word	0x00000000


	//----- nvinfo : EIATTR_REGCOUNT
	.align		4
.L_75:
        /*00d8*/ 	.byte	0x04, 0x2f
        /*00da*/ 	.short	(.L_77 - .L_76)
	.align		4
.L_76:
        /*00dc*/ 	.word	index@(_Z21LayerNormMediumKernelI6__halffLi96ELi8EEviPKT_S3_S3_PS1_f)
        /*00e0*/ 	.word	0x00000020


	//----- nvinfo : EIATTR_FRAME_SIZE
	.align		4
.L_77:
        /*00e4*/ 	.byte	0x04, 0x11
        /*00e6*/ 	.short	(.L_79 - .L_78)
	.align		4
.L_78:
        /*00e8*/ 	.word	index@($__internal_1_$__cuda_sm20_rcp_rn_f32_slowpath)
        /*00ec*/ 	.word	0x00000000


	//----- nvinfo : EIATTR_FRAME_SIZE
	.align		4
.L_79:
        /*00f0*/ 	.byte	0x04, 0x11
        /*00f2*/ 	.short	(.L_81 - .L_80)
	.align		4
.L_80:
        /*00f4*/ 	.word	index@(_Z21LayerNormMediumKernelI6__halffLi96ELi8EEviPKT_S3_S3_PS1_f)
        /*00f8*/ 	.word	0x00000000


	//----- nvinfo : EIATTR_REGCOUNT
	.align		4
.L_81:
        /*00fc*/ 	.byte	0x04, 0x2f
        /*00fe*/ 	.short	(.L_83 - .L_82)
	.align		4
.L_82:
        /*0100*/ 	.word	index@(_Z21LayerNormMediumKernelI6__halffLi160ELi8EEviPKT_S3_S3_PS1_f)
        /*0104*/ 	.word	0x00000020


	//----- nvinfo : EIATTR_FRAME_SIZE
	.align		4
.L_83:
        /*0108*/ 	.byte	0x04, 0x11
        /*010a*/ 	.short	(.L_85 - .L_84)
	.align		4
.L_84:
        /*010c*/ 	.word	index@($__internal_0_$__cuda_sm20_rcp_rn_f32_slowpath)
        /*0110*/ 	.word	0x00000000


	//----- nvinfo : EIATTR_FRAME_SIZE
	.align		4
.L_85:
        /*0114*/ 	.byte	0x04, 0x11
        /*0116*/ 	.short	(.L_87 - .L_86)
	.align		4
.L_86:
        /*0118*/ 	.word	index@(_Z21LayerNormMediumKernelI6__halffLi160ELi8EEviPKT_S3_S3_PS1_f)
        /*011c*/ 	.word	0x00000000


	//----- nvinfo : EIATTR_REGCOUNT
	.align		4
.L_87:
        /*0120*/ 	.byte	0x04, 0x2f
        /*0122*/ 	.short	(.L_89 - .L_88)
	.align		4
.L_88:
        /*0124*/ 	.word	index@(_ZN3cub18CUB_300001_SM_10006detail11EmptyKernelIvEEvv)
        /*0128*/ 	.word	0x00000004


	//----- nvinfo : EIATTR_FRAME_SIZE
	.align		4
.L_89:
        /*012c*/ 	.byte	0x04, 0x11
        /*012e*/ 	.short	(.L_91 - .L_90)
	.align		4
.L_90:
        /*0130*/ 	.word	index@(_ZN3cub18CUB_300001_SM_10006detail11EmptyKernelIvEEvv)
        /*0134*/ 	.word	0x00000000


	//----- nvinfo : EIATTR_MIN_STACK_SIZE
	.align		4
.L_91:
        /*0138*/ 	.byte	0x04, 0x12
        /*013a*/ 	.short	(.L_93 - .L_92)
	.align		4
.L_92:
        /*013c*/ 	.word	index@(_ZN3cub18CUB_300001_SM_10006detail11EmptyKernelIvEEvv)
        /*0140*/ 	.word	0x00000000


	//----- nvinfo : EIATTR_MIN_STACK_SIZE
	.align		4
.L_93:
        /*0144*/ 	.byte	0x04, 0x12
        /*0146*/ 	.short	(.L_95 - .L_94)
	.align		4
.L_94:
        /*0148*/ 	.word	index@(_Z21LayerNormMediumKernelI6__halffLi160ELi8EEviPKT_S3_S3_PS1_f)
        /*014c*/ 	.word	0x00000000


	//----- nvinfo : EIATTR_MIN_STACK_SIZE
	.align		4
.L_95:
        /*0150*/ 	.byte	0x04, 0x12
        /*0152*/ 	.short	(.L_97 - .L_96)
	.align		4
.L_96:
        /*0154*/ 	.word	index@(_Z21LayerNormMediumKernelI6__halffLi96ELi8EEviPKT_S3_S3_PS1_f)
        /*0158*/ 	.word	0x00000000


	//----- nvinfo : EIATTR_MIN_STACK_SIZE
	.align		4
.L_97:
        /*015c*/ 	.byte	0x04, 0x12
        /*015e*/ 	.short	(.L_99 - .L_98)
	.align		4
.L_98:
        /*0160*/ 	.word	index@(_Z21LayerNormMediumKernelI6__halffLi80ELi8EEviPKT_S3_S3_PS1_f)
        /*0164*/ 	.word	0x00000000


	//----- nvinfo : EIATTR_MIN_STACK_SIZE
	.align		4
.L_99:
        /*0168*/ 	.byte	0x04, 0x12
        /*016a*/ 	.short	(.L_101 - .L_100)
	.align		4
.L_100:
        /*016c*/ 	.word	index@(_Z21LayerNormMediumKernelI6__halffLi40ELi8EEviPKT_S3_S3_PS1_f)
        /*0170*/ 	.word	0x00000000


	//----- nvinfo : EIATTR_MIN_STACK_SIZE
	.align		4
.L_101:
        /*0174*/ 	.byte	0x04, 0x12
        /*0176*/ 	.short	(.L_103 - .L_102)
	.align		4
.L_102:
        /*0178*/ 	.word	index@(_Z20LayerNormLargeKernelI6__halffLi256EEviPKT_S3_S3_PS1_f)
        /*017c*/ 	.word	0x00000000


	//----- nvinfo : EIATTR_MIN_STACK_SIZE
	.align		4
.L_103:
        /*0180*/ 	.byte	0x04, 0x12
        /*0182*/ 	.short	(.L_105 - .L_104)
	.align		4
.L_104:
        /*0184*/ 	.word	index@(_Z20LayerNormLargeKernelIffLi256EEviPKT_S2_S2_PS0_f)
        /*0188*/ 	.word	0x00000000


	//----- nvinfo : EIATTR_MIN_STACK_SIZE
	.align		4
.L_105:
        /*018c*/ 	.byte	0x04, 0x12
        /*018e*/ 	.short	(.L_107 - .L_106)
	.align		4
.L_106:
        /*0190*/ 	.word	index@(_Z21LayerNormMediumKernelI6__halffLi64ELi4EEviPKT_S3_S3_PS1_f)
        /*0194*/ 	.word	0x00000000


	//----- nvinfo : EIATTR_MIN_STACK_SIZE
	.align		4
.L_107:
        /*0198*/ 	.byte	0x04, 0x12
        /*019a*/ 	.short	(.L_109 - .L_108)
	.align		4
.L_108:
        /*019c*/ 	.word	index@(_Z21LayerNormMediumKernelIffLi64ELi4EEviPKT_S2_S2_PS0_f)
        /*01a0*/ 	.word	0x00000000
.L_109:


//--------------------- .nv.compat                --------------------------
	.section	.nv.compat,"",@"SHT_CUDA_COMPAT_INFO"
	.align	4
        /*0000*/ 	.byte	0x02, 0x09, 0x00, 0x00, 0x02, 0x02, 0x01, 0x00, 0x02, 0x05, 0x05, 0x00, 0x03, 0x07, 0x01, 0x01
        /*0010*/ 	.byte	0x02, 0x03, 0x00, 0x00, 0x02, 0x06, 0x01, 0x00, 0x04, 0x0b, 0x08, 0x00, 0x01, 0x00, 0x00, 0x00
        /*0020*/ 	.byte	0x00, 0x00, 0x00, 0x00


//--------------------- .nv.info._ZN3cub18CUB_300001_SM_10006detail11EmptyKernelIvEEvv --------------------------
	.section	.nv.info._ZN3cub18CUB_300001_SM_10006detail11EmptyKernelIvEEvv,"",@"SHT_CUDA_INFO"
	.sectionflags	@""
	.align	4


	//----- nvinfo : EIATTR_CUDA_API_VERSION
	.align		4
        /*0000*/ 	.byte	0x04, 0x37
        /*0002*/ 	.short	(.L_111 - .L_110)
.L_110:
        /*0004*/ 	.word	0x00000082


	//----- nvinfo : EIATTR_SPARSE_MMA_MASK
	.align		4
.L_111:
        /*0008*/ 	.byte	0x03, 0x50
        /*000a*/ 	.short	0x0000


	//----- nvinfo : EIATTR_MAXREG_COUNT
	.align		4
        /*000c*/ 	.byte	0x03, 0x1b
        /*000e*/ 	.short	0x00ff


	//----- nvinfo : EIATTR_MERCURY_ISA_VERSION
	.align		4
        /*0010*/ 	.byte	0x03, 0x5f
        /*0012*/ 	.short	0x0101


	//----- nvinfo : EIATTR_VRC_CTA_INIT_COUNT
	.align		4
        /*0014*/ 	.byte	0x02, 0x4a
	.zero		1
	.zero		1


	//----- nvinfo : EIATTR_EXIT_INSTR_OFFSETS
	.align		4
        /*0018*/ 	.byte	0x04, 0x1c
        /*001a*/ 	.short	(.L_113 - .L_112)


	//   ....[0]....
.L_112:
        /*001c*/ 	.word	0x00000010


	//----- nvinfo : EIATTR_SW_WAR
	.align		4
.L_113:
        /*0020*/ 	.byte	0x04, 0x36
        /*0022*/ 	.short	(.L_115 - .L_114)
.L_114:
        /*0024*/ 	.word	0x00000008
.L_115:


//--------------------- .nv.info._Z21LayerNormMediumKernelI6__halffLi160ELi8EEviPKT_S3_S3_PS1_f --------------------------
	.section	.nv.info._Z21LayerNormMediumKernelI6__halffLi160ELi8EEviPKT_S3_S3_PS1_f,"",@"SHT_CUDA_INFO"
	.sectionflags	@""
	.align	4


	//----- nvinfo : EIATTR_CUDA_API_VERSION
	.align		4
        /*0000*/ 	.byte	0x04, 0x37
        /*0002*/ 	.short	(.L_117 - .L_116)
.L_116:
        /*0004*/ 	.word	0x00000082


	//----- nvinfo : EIATTR_KPARAM_INFO
	.align		4
.L_117:
        /*0008*/ 	.byte	0x04, 0x17
        /*000a*/ 	.short	(.L_119 - .L_118)
.L_118:
        /*000c*/ 	.word	0x00000000
        /*0010*/ 	.short	0x0005
        /*0012*/ 	.short	0x0028
        /*0014*/ 	.byte	0x00, 0xf0, 0x11, 0x00


	//----- nvinfo : EIATTR_KPARAM_INFO
	.align		4
.L_119:
        /*0018*/ 	.byte	0x04, 0x17
        /*001a*/ 	.short	(.L_121 - .L_120)
.L_120:
        /*001c*/ 	.word	0x00000000
        /*0020*/ 	.short	0x0004
        /*0022*/ 	.short	0x0020
        /*0024*/ 	.byte	0x00, 0xf5, 0x21, 0x00


	//----- nvinfo : EIATTR_KPARAM_INFO
	.align		4
.L_121:
        /*0028*/ 	.byte	0x04, 0x17
        /*002a*/ 	.short	(.L_123 - .L_122)
.L_122:
        /*002c*/ 	.word	0x00000000
        /*0030*/ 	.short	0x0003
        /*0032*/ 	.short	0x0018
        /*0034*/ 	.byte	0x00, 0xf5, 0x21, 0x00


	//----- nvinfo : EIATTR_KPARAM_INFO
	.align		4
.L_123:
        /*0038*/ 	.byte	0x04, 0x17
        /*003a*/ 	.short	(.L_125 - .L_124)
.L_124:
        /*003c*/ 	.word	0x00000000
        /*0040*/ 	.short	0x0002
        /*0042*/ 	.short	0x0010
        /*0044*/ 	.byte	0x00, 0xf5, 0x21, 0x00


	//----- nvinfo : EIATTR_KPARAM_INFO
	.align		4
.L_125:
        /*0048*/ 	.byte	0x04, 0x17
        /*004a*/ 	.short	(.L_127 - .L_126)
.L_126:
        /*004c*/ 	.word	0x00000000
        /*0050*/ 	.short	0x0001
        /*0052*/ 	.short	0x0008
        /*0054*/ 	.byte	0x00, 0xf5, 0x21, 0x00


	//----- nvinfo : EIATTR_KPARAM_INFO
	.align		4
.L_127:
        /*0058*/ 	.byte	0x04, 0x17
        /*005a*/ 	.short	(.L_129 - .L_128)
.L_128:
        /*005c*/ 	.word	0x00000000
        /*0060*/ 	.short	0x0000
        /*0062*/ 	.short	0x0000
        /*0064*/ 	.byte	0x00, 0xf0, 0x11, 0x00


	//----- nvinfo : EIATTR_SPARSE_MMA_MASK
	.align		4
.L_129:
        /*0068*/ 	.byte	0x03, 0x50
        /*006a*/ 	.short	0x0000


	//----- nvinfo : EIATTR_MAXREG_COUNT
	.align		4
        /*006c*/ 	.byte	0x03, 0x1b
        /*006e*/ 	.short	0x00ff


	//----- nvinfo : EIATTR_NUM_BARRIERS
	.align		4
        /*0070*/ 	.byte	0x02, 0x4c
        /*0072*/ 	.byte	0x01
	.zero		1


	//----- nvinfo : EIATTR_MERCURY_ISA_VERSION
	.align		4
        /*0074*/ 	.byte	0x03, 0x5f
        /*0076*/ 	.short	0x0101


	//----- nvinfo : EIATTR_COOP_GROUP_MASK_REGIDS
	.align		4
        /*0078*/ 	.byte	0x04, 0x29
        /*007a*/ 	.short	(.L_131 - .L_130)


	//   ....[0]....
.L_130:
        /*007c*/ 	.word	0xffffffff


	//   ....[1]....
        /*0080*/ 	.word	0xffffffff


	//   ....[2]....
        /*0084*/ 	.word	0xffffffff


	//   ....[3]....
        /*0088*/ 	.word	0xffffffff


	//   ....[4]....
        /*008c*/ 	.word	0xffffffff


	//   ....[5]....
        /*0090*/ 	.word	0xffffffff


	//   ....[6]....
        /*0094*/ 	.word	0xffffffff


	//   ....[7]....
        /*0098*/ 	.word	0xffffffff


	//   ....[8]....
        /*009c*/ 	.word	0xffffffff


	//   ....[9]....
        /*00a0*/ 	.word	0xffffffff


	//----- nvinfo : EIATTR_COOP_GROUP_INSTR_OFFSETS
	.align		4
.L_131:
        /*00a4*/ 	.byte	0x04, 0x28
        /*00a6*/ 	.short	(.L_133 - .L_132)


	//   ....[0]....
.L_132:
        /*00a8*/ 	.word	0x00000410


	//   ....[1]....
        /*00ac*/ 	.word	0x00000420


	//   ....[2]....
        /*00b0*/ 	.word	0x00000450


	//   ....[3]....
        /*00b4*/ 	.word	0x00000470


	//   ....[4]....
        /*00b8*/ 	.word	0x000004a0


	//   ....[5]....
        /*00bc*/ 	.word	0x000004c0


	//   ....[6]....
        /*00c0*/ 	.word	0x000004f0


	//   ....[7]....
        /*00c4*/ 	.word	0x00000510


	//   ....[8]....
        /*00c8*/ 	.word	0x00000580


	//   ....[9]....
        /*00cc*/ 	.word	0x000005a0


	//----- nvinfo : EIATTR_VRC_CTA_INIT_COUNT
	.align		4
.L_133:
        /*00d0*/ 	.byte	0x02, 0x4a
	.zero		1
	.zero		1


	//----- nvinfo : EIATTR_EXIT_INSTR_OFFSETS
	.align		4
        /*00d4*/ 	.byte	0x04, 0x1c
        /*00d6*/ 	.short	(.L_135 - .L_134)


	//   ....[0]....
.L_134:
        /*00d8*/ 	.word	0x00000ae0


	//----- nvinfo : EIATTR_CRS_STACK_SIZE
	.align		4
.L_135:
        /*00dc*/ 	.byte	0x04, 0x1e
        /*00de*/ 	.short	(.L_137 - .L_136)
.L_136:
        /*00e0*/ 	.word	0x00000000


	//----- nvinfo : EIATTR_CBANK_PARAM_SIZE
	.align		4
.L_137:
        /*00e4*/ 	.byte	0x03, 0x19
        /*00e6*/ 	.short	0x002c


	//----- nvinfo : EIATTR_PARAM_CBANK
	.align		4
        /*00e8*/ 	.byte	0x04, 0x0a
        /*00ea*/ 	.short	(.L_139 - .L_138)
	.align		4
.L_138:
        /*00ec*/ 	.word	index@(.nv.constant0._Z21LayerNormMediumKernelI6__halffLi160ELi8EEviPKT_S3_S3_PS1_f)
        /*00f0*/ 	.short	0x0380
        /*00f2*/ 	.short	0x002c


	//----- nvinfo : EIATTR_SW_WAR
	.align		4
.L_139:
        /*00f4*/ 	.byte	0x04, 0x36
        /*00f6*/ 	.short	(.L_141 - .L_140)
.L_140:
        /*00f8*/ 	.word	0x00000008
.L_141:


//--------------------- .nv.info._Z21LayerNormMediumKernelI6__halffLi96ELi8EEviPKT_S3_S3_PS1_f --------------------------
	.section	.nv.info._Z21LayerNormMediumKernelI6__halffLi96ELi8EEviPKT_S3_S3_PS1_f,"",@"SHT_CUDA_INFO"
	.sectionflags	@""
	.align	4


	//----- nvinfo : EIATTR_CUDA_API_VERSION
	.align		4
        /*0000*/ 	.byte	0x04, 0x37
        /*0002*/ 	.short	(.L_143 - .L_142)
.L_142:
        /*0004*/ 	.word	0x00000082


	//----- nvinfo : EIATTR_KPARAM_INFO
	.align		4
.L_143:
        /*0008*/ 	.byte	0x04, 0x17
        /*000a*/ 	.short	(.L_145 - .L_144)
.L_144:
        /*000c*/ 	.word	0x00000000
        /*0010*/ 	.short	0x0005
        /*0012*/ 	.short	0x0028
        /*0014*/ 	.byte	0x00, 0xf0, 0x11, 0x00


	//----- nvinfo : EIATTR_KPARAM_INFO
	.align		4
.L_145:
        /*0018*/ 	.byte	0x04, 0x17
        /*001a*/ 	.short	(.L_147 - .L_146)
.L_146:
        /*001c*/ 	.word	0x00000000
        /*0020*/ 	.short	0x0004
        /*0022*/ 	.short	0x0020
        /*0024*/ 	.byte	0x00, 0xf5, 0x21, 0x00


	//----- nvinfo : EIATTR_KPARAM_INFO
	.align		4
.L_147:
        /*0028*/ 	.byte	0x04, 0x17
        /*002a*/ 	.short	(.L_149 - .L_148)
.L_148:
        /*002c*/ 	.word	0x00000000
        /*0030*/ 	.short	0x0003
        /*0032*/ 	.short	0x0018
        /*0034*/ 	.byte	0x00, 0xf5, 0x21, 0x00


	//----- nvinfo : EIATTR_KPARAM_INFO
	.align		4
.L_149:
        /*0038*/ 	.byte	0x04, 0x17
        /*003a*/ 	.short	(.L_151 - .L_150)
.L_150:
        /*003c*/ 	.word	0x00000000
        /*0040*/ 	.short	0x0002
        /*0042*/ 	.short	0x0010
        /*0044*/ 	.byte	0x00, 0xf5, 0x21, 0x00


	//----- nvinfo : EIATTR_KPARAM_INFO
	.align		4
.L_151:
        /*0048*/ 	.byte	0x04, 0x17
        /*004a*/ 	.short	(.L_153 - .L_152)
.L_152:
        /*004c*/ 	.word	0x00000000
        /*0050*/ 	.short	0x0001
        /*0052*/ 	.short	0x0008
        /*0054*/ 	.byte	0x00, 0xf5, 0x21, 0x00


	//----- nvinfo : EIATTR_KPARAM_INFO
	.align		4
.L_153:
        /*0058*/ 	.byte	0x04, 0x17
        /*005a*/ 	.short	(.L_155 - .L_154)
.L_154:
        /*005c*/ 	.word	0x00000000
        /*0060*/ 	.short	0x0000
        /*0062*/ 	.short	0x0000
        /*0064*/ 	.byte	0x00, 0xf0, 0x11, 0x00


	//----- nvinfo : EIATTR_SPARSE_MMA_MASK
	.align		4
.L_155:
        /*0068*/ 	.byte	0x03, 0x50
        /*006a*/ 	.short	0x0000


	//----- nvinfo : EIATTR_MAXREG_COUNT
	.align		4
        /*006c*/ 	.byte	0x03, 0x1b
        /*006e*/ 	.short	0x00ff


	//----- nvinfo : EIATTR_NUM_BARRIERS
	.align		4
        /*0070*/ 	.byte	0x02, 0x4c
        /*0072*/ 	.byte	0x01
	.zero		1


	//----- nvinfo : EIATTR_MERCURY_ISA_VERSION
	.align		4
        /*0074*/ 	.byte	0x03, 0x5f
        /*0076*/ 	.short	0x0101


	//----- nvinfo : EIATTR_UNUSED_LOAD_BYTE_OFFSET
	.align		4
        /*0078*/ 	.byte	0x04, 0x44
        /*007a*/ 	.short	(.L_157 - .L_156)


	//   ....[0]....
.L_156:
        /*007c*/ 	.word	0x000006a0
        /*0080*/ 	.word	0x00000fff


	//----- nvinfo : EIATTR_COOP_GROUP_MASK_REGIDS
	.align		4
.L_157:
        /*0084*/ 	.byte	0x04, 0x29
        /*0086*/ 	.short	(.L_159 - .L_158)


	//   ....[0]....
.L_158:
        /*0088*/ 	.word	0xffffffff


	//   ....[1]....
        /*008c*/ 	.word	0xffffffff


	//   ....[2]....
        /*0090*/ 	.word	0xffffffff


	//   ....[3]....
        /*0094*/ 	.word	0xffffffff


	//   ....[4]....
        /*0098*/ 	.word	0xffffffff


	//   ....[5]....
        /*009c*/ 	.word	0xffffffff


	//   ....[6]....
        /*00a0*/ 	.word	0xffffffff


	//   ....[7]....
        /*00a4*/ 	.word	0xffffffff


	//   ....[8]....
        /*00a8*/ 	.word	0xffffffff


	//   ....[9]....
        /*00ac*/ 	.word	0xffffffff


	//----- nvinfo : EIATTR_COOP_GROUP_INSTR_OFFSETS
	.align		4
.L_159:
        /*00b0*/ 	.byte	0x04, 0x28
        /*00b2*/ 	.short	(.L_161 - .L_160)


	//   ....[0]....
.L_160:
        /*00b4*/ 	.word	0x00000410


	//   ....[1]....
        /*00b8*/ 	.word	0x00000420


	//   ....[2]....
        /*00bc*/ 	.word	0x00000450


	//   ....[3]....
        /*00c0*/ 	.word	0x00000470


	//   ....[4]....
        /*00c4*/ 	.word	0x000004a0


	//   ....[5]....
        /*00c8*/ 	.word	0x000004c0


	//   ....[6]....
        /*00cc*/ 	.word	0x000004f0


	//   ....[7]....
        /*00d0*/ 	.word	0x00000510


	//   ....[8]....
        /*00d4*/ 	.word	0x00000580


	//   ....[9]....
        /*00d8*/ 	.word	0x000005a0


	//----- nvinfo : EIATTR_VRC_CTA_INIT_COUNT
	.align		4
.L_161:
        /*00dc*/ 	.byte	0x02, 0x4a
	.zero		1
	.zero		1


	//----- nvinfo : EIATTR_EXIT_INSTR_OFFSETS
	.align		4
        /*00e0*/ 	.byte	0x04, 0x1c
        /*00e2*/ 	.short	(.L_163 - .L_162)


	//   ....[0]....
.L_162:
        /*00e4*/ 	.word	0x00000ad0


	//----- nvinfo : EIATTR_CRS_STACK_SIZE
	.align		4
.L_163:
        /*00e8*/ 	.byte	0x04, 0x1e
        /*00ea*/ 	.short	(.L_165 - .L_164)
.L_164:
        /*00ec*/ 	.word	0x00000000


	//----- nvinfo : EIATTR_CBANK_PARAM_SIZE
	.align		4
.L_165:
        /*00f0*/ 	.byte	0x03, 0x19
        /*00f2*/ 	.short	0x002c


	//----- nvinfo : EIATTR_PARAM_CBANK
	.align		4
        /*00f4*/ 	.byte	0x04, 0x0a
        /*00f6*/ 	.short	(.L_167 - .L_166)
	.align		4
.L_166:
        /*00f8*/ 	.word	index@(.nv.constant0._Z21LayerNormMediumKernelI6__halffLi96ELi8EEviPKT_S3_S3_PS1_f)
        /*00fc*/ 	.short	0x0380
        /*00fe*/ 	.short	0x002c


	//----- nvinfo : EIATTR_SW_WAR
	.align		4
.L_167:
        /*0100*/ 	.byte	0x04, 0x36
        /*0102*/ 	.short	(.L_169 - .L_168)
.L_168:
        /*0104*/ 	.word	0x00000008
.L_169:


//--------------------- .nv.info._Z21LayerNormMediumKernelI6__halffLi80ELi8EEviPKT_S3_S3_PS1_f --------------------------
	.section	.nv.info._Z21LayerNormMediumKernelI6__halffLi80ELi8EEviPKT_S3_S3_PS1_f,"",@"SHT_CUDA_INFO"
	.sectionflags	@""
	.align	4


	//----- nvinfo : EIATTR_CUDA_API_VERSION
	.align		4
        /*0000*/ 	.byte	0x04, 0x37
        /*0002*/ 	.short	(.L_171 - .L_170)
.L_170:
        /*0004*/ 	.word	0x00000082


	//----- nvinfo : EIATTR_KPARAM_INFO
	.align		4
.L_171:
        /*0008*/ 	.byte	0x04, 0x17
        /*000a*/ 	.short	(.L_173 - .L_172)
.L_172:
        /*000c*/ 	.word	0x00000000
        /*0010*/ 	.short	0x0005
        /*0012*/ 	.short	0x0028
        /*0014*/ 	.byte	0x00, 0xf0, 0x11, 0x00


	//----- nvinfo : EIATTR_KPARAM_INFO
	.align		4
.L_173:
        /*0018*/ 	.byte	0x04, 0x17
        /*001a*/ 	.short	(.L_175 - .L_174)
.L_174:
        /*001c*/ 	.word	0x00000000
        /*0020*/ 	.short	0x0004
        /*0022*/ 	.short	0x0020
        /*0024*/ 	.byte	0x00, 0xf5, 0x21, 0x00


	//----- nvinfo : EIATTR_KPARAM_INFO
	.align		4
.L_175:
        /*0028*/ 	.byte	0x04, 0x17
        /*002a*/ 	.short	(.L_177 - .L_176)
.L_176:
        /*002c*/ 	.word	0x00000000
        /*0030*/ 	.short	0x0003
        /*0032*/ 	.short	0x0018
        /*0034*/ 	.byte	0x00, 0xf5, 0x21, 0x00


	//----- nvinfo : EIATTR_KPARAM_INFO
	.align		4
.L_177:
        /*0038*/ 	.byte	0x04, 0x17
        /*003a*/ 	.short	(.L_179 - .L_178)
.L_178:
        /*003c*/ 	.word	0x00000000
        /*0040*/ 	.short	0x0002
        /*0042*/ 	.short	0x0010
        /*0044*/ 	.byte	0x00, 0xf5, 0x21, 0x00


	//----- nvinfo : EIATTR_KPARAM_INFO
	.align		4
.L_179:
        /*0048*/ 	.byte	0x04, 0x17
        /*004a*/ 	.short	(.L_181 - .L_180)
.L_180:
        /*004c*/ 	.word	0x00000000
        /*0050*/ 	.short	0x0001
        /*0052*/ 	.short	0x0008
        /*0054*/ 	.byte	0x00, 0xf5, 0x21, 0x00


	//----- nvinfo : EIATTR_KPARAM_INFO
	.align		4
.L_181:
        /*0058*/ 	.byte	0x04, 0x17
        /*005a*/ 	.short	(.L_183 - .L_182)
.L_182:
        /*005c*/ 	.word	0x00000000
        /*0060*/ 	.short	0x0000
        /*0062*/ 	.short	0x0000
        /*0064*/ 	.byte	0x00, 0xf0, 0x11, 0x00


	//----- nvinfo : EIATTR_SPARSE_MMA_MASK
	.align		4
.L_183:
        /*0068*/ 	.byte	0x03, 0x50
        /*006a*/ 	.short	0x0000


	//----- nvinfo : EIATTR_MAXREG_COUNT
	.align		4
        /*006c*/ 	.byte	0x03, 0x1b
        /*006e*/ 	.short	0x00ff


	//----- nvinfo : EIATTR_NUM_BARRIERS
	.align		4
        /*0070*/ 	.byte	0x02, 0x4c
        /*0072*/ 	.byte	0x01
	.zero		1


	//----- nvinfo : EIATTR_MERCURY_ISA_VERSION
	.align		4
        /*0074*/ 	.byte	0x03, 0x5f
        /*0076*/ 	.short	0x0101


	//----- nvinfo : EIATTR_UNUSED_LOAD_BYTE_OFFSET
	.align		4
        /*0078*/ 	.byte	0x04, 0x44
        /*007a*/ 	.short	(.L_185 - .L_184)


	//   ....[0]....
.L_184:
        /*007c*/ 	.word	0x00000700
        /*0080*/ 	.word	0x00000fff


	//----- nvinfo : EIATTR_COOP_GROUP_MASK_REGIDS
	.align		4
.L_185:
        /*0084*/ 	.byte	0x04, 0x29
        /*0086*/ 	.short	(.L_187 - .L_186)


	//   ....[0]....
.L_186:
        /*0088*/ 	.word	0xffffffff


	//   ....[1]....
        /*008c*/ 	.word	0xffffffff


	//   ....[2]....
        /*0090*/ 	.word	0xffffffff


	//   ....[3]....
        /*0094*/ 	.word	0xffffffff


	//   ....[4]....
        /*0098*/ 	.word	0xffffffff


	//   ....[5]....
        /*009c*/ 	.word	0xffffffff


	//   ....[6]....
        /*00a0*/ 	.word	0xffffffff


	//   ....[7]....
        /*00a4*/ 	.word	0xffffffff


	//   ....[8]....
        /*00a8*/ 	.word	0xffffffff


	//   ....[9]....
        /*00ac*/ 	.word	0xffffffff


	//----- nvinfo : EIATTR_COOP_GROUP_INSTR_OFFSETS
	.align		4
.L_187:
        /*00b0*/ 	.byte	0x04, 0x28
        /*00b2*/ 	.short	(.L_189 - .L_188)


	//   ....[0]....
.L_188:
        /*00b4*/ 	.word	0x00000430


	//   ....[1]....
        /*00b8*/ 	.word	0x00000440


	//   ....[2]....
        /*00bc*/ 	.word	0x00000490


	//   ....[3]....
        /*00c0*/ 	.word	0x000004c0


	//   ....[4]....
        /*00c4*/ 	.word	0x000004f0


	//   ....[5]....
        /*00c8*/ 	.word	0x00000510


	//   ....[6]....
        /*00cc*/ 	.word	0x00000540


	//   ....[7]....
        /*00d0*/ 	.word	0x00000570


	//   ....[8]....
        /*00d4*/ 	.word	0x000005e0


	//   ....[9]....
        /*00d8*/ 	.word	0x00000610


	//----- nvinfo : EIATTR_VRC_CTA_INIT_COUNT
	.align		4
.L_189:
        /*00dc*/ 	.byte	0x02, 0x4a
	.zero		1
	.zero		1


	//----- nvinfo : EIATTR_EXIT_INSTR_OFFSETS
	.align		4
        /*00e0*/ 	.byte	0x04, 0x1c
        /*00e2*/ 	.short	(.L_191 - .L_190)


	//   ....[0]....
.L_190:
        /*00e4*/ 	.word	0x00000b30


	//----- nvinfo : EIATTR_CRS_STACK_SIZE
	.align		4
.L_191:
        /*00e8*/ 	.byte	0x04, 0x1e
        /*00ea*/ 	.short	(.L_193 - .L_192)
.L_192:
        /*00ec*/ 	.word	0x00000000


	//----- nvinfo : EIATTR_CBANK_PARAM_SIZE
	.align		4
.L_193:
        /*00f0*/ 	.byte	0x03, 0x19
        /*00f2*/ 	.short	0x002c


	//----- nvinfo : EIATTR_PARAM_CBANK
	.align		4
        /*00f4*/ 	.byte	0x04, 0x0a
        /*00f6*/ 	.short	(.L_195 - .L_194)
	.align		4
.L_194:
        /*00f8*/ 	.word	index@(.nv.constant0._Z21LayerNormMediumKernelI6__halffLi80ELi8EEviPKT_S3_S3_PS1_f)
        /*00fc*/ 	.short	0x0380
        /*00fe*/ 	.short	0x002c


	//----- nvinfo : EIATTR_SW_WAR
	.align		4
.L_195:
        /*0100*/ 	.byte	0x04, 0x36
        /*0102*/ 	.short	(.L_197 - .L_196)
.L_196:
        /*0104*/ 	.word	0x00000008
.L_197:


//--------------------- .nv.info._Z21LayerNormMediumKernelI6__halffLi40ELi8EEviPKT_S3_S3_PS1_f --------------------------
	.section	.nv.info._Z21LayerNormMediumKernelI6__halffLi40ELi8EEviPKT_S3_S3_PS1_f,"",@"SHT_CUDA_INFO"
	.sectionflags	@""
	.align	4


	//----- nvinfo : EIATTR_CUDA_API_VERSION
	.align		4
        /*0000*/ 	.byte	0x04, 0x37
        /*0002*/ 	.short	(.L_199 - .L_198)
.L_198:
        /*0004*/ 	.word	0x00000082


	//----- nvinfo : EIATTR_KPARAM_INFO
	.align		4
.L_199:
        /*0008*/ 	.byte	0x04, 0x17
        /*000a*/ 	.short	(.L_201 - .L_200)
.L_200:
        /*000c*/ 	.word	0x00000000
        /*0010*/ 	.short	0x0005
        /*0012*/ 	.short	0x0028
        /*0014*/ 	.byte	0x00, 0xf0, 0x11, 0x00


	//----- nvinfo : EIATTR_KPARAM_INFO
	.align		4
.L_201:
        /*0018*/ 	.byte	0x04, 0x17
        /*001a*/ 	.short	(.L_203 - .L_202)
.L_202:
        /*001c*/ 	.word	0x00000000
        /*0020*/ 	.short	0x0004
        /*0022*/ 	.short	0x0020
        /*0024*/ 	.byte	0x00, 0xf5, 0x21, 0x00


	//----- nvinfo : EIATTR_KPARAM_INFO
	.align		4
.L_203:
        /*0028*/ 	.byte	0x04, 0x17
        /*002a*/ 	.short	(.L_205 - .L_204)
.L_204:
        /*002c*/ 	.word	0x00000000
        /*0030*/ 	.short	0x0003
        /*0032*/ 	.short	0x0018
        /*0034*/ 	.byte	0x00, 0xf5, 0x21, 0x00


	//----- nvinfo : EIATTR_KPARAM_INFO
	.align		4
.L_205:
        /*0038*/ 	.byte	0x04, 0x17
        /*003a*/ 	.short	(.L_207 - .L_206)
.L_206:
        /*003c*/ 	.word	0x00000000
        /*0040*/ 	.short	0x0002
        /*0042*/ 	.short	0x0010
        /*0044*/ 	.byte	0x00, 0xf5, 0x21, 0x00


	//----- nvinfo : EIATTR_KPARAM_INFO
	.align		4
.L_207:
        /*0048*/ 	.byte	0x04, 0x17
        /*004a*/ 	.short	(.L_209 - .L_208)
.L_208:
        /*004c*/ 	.word	0x00000000
        /*0050*/ 	.short	0x0001
        /*0052*/ 	.short	0x0008
        /*0054*/ 	.byte	0x00, 0xf5, 0x21, 0x00


	//----- nvinfo : EIATTR_KPARAM_INFO
	.align		4
.L_209:
        /*0058*/ 	.byte	0x04, 0x17
        /*005a*/ 	.short	(.L_211 - .L_210)
.L_210:
        /*005c*/ 	.word	0x00000000
        /*0060*/ 	.short	0x0000
        /*0062*/ 	.short	0x0000
        /*0064*/ 	.byte	0x00, 0xf0, 0x11, 0x00


	//----- nvinfo : EIATTR_SPARSE_MMA_MASK
	.align		4
.L_211:
        /*0068*/ 	.byte	0x03, 0x50
        /*006a*/ 	.short	0x0000


	//----- nvinfo : EIATTR_MAXREG_COUNT
	.align		4
        /*006c*/ 	.byte	0x03, 0x1b
        /*006e*/ 	.short	0x00ff


	//----- nvinfo : EIATTR_NUM_BARRIERS
	.align		4
        /*0070*/ 	.byte	0x02, 0x4c
        /*0072*/ 	.byte	0x01
	.zero		1


	//----- nvinfo : EIATTR_MERCURY_ISA_VERSION
	.align		4
        /*0074*/ 	.byte	0x03, 0x5f
        /*0076*/ 	.short	0x0101


	//----- nvinfo : EIATTR_COOP_GROUP_MASK_REGIDS
	.align		4
        /*0078*/ 	.byte	0x04, 0x29
        /*007a*/ 	.short	(.L_213 - .L_212)


	//   ....[0]....
.L_212:
        /*007c*/ 	.word	0xffffffff


	//   ....[1]....
        /*0080*/ 	.word	0xffffffff


	//   ....[2]....
        /*0084*/ 	.word	0xffffffff


	//   ....[3]....
        /*0088*/ 	.word	0xffffffff


	//   ....[4]....
        /*008c*/ 	.word	0xffffffff


	//   ....[5]....
        /*0090*/ 	.word	0xffffffff


	//   ....[6]....
        /*0094*/ 	.word	0xffffffff


	//   ....[7]....
        /*0098*/ 	.word	0xffffffff


	//   ....[8]....
        /*009c*/ 	.word	0xffffffff


	//   ....[9]....
        /*00a0*/ 	.word	0xffffffff


	//----- nvinfo : EIATTR_COOP_GROUP_INSTR_OFFSETS
	.align		4
.L_213:
        /*00a4*/ 	.byte	0x04, 0x28
        /*00a6*/ 	.short	(.L_215 - .L_214)


	//   ....[0]....
.L_214:
        /*00a8*/ 	.word	0x00000420


	//   ....[1]....
        /*00ac*/ 	.word	0x00000430


	//   ....[2]....
        /*00b0*/ 	.word	0x00000480


	//   ....[3]....
        /*00b4*/ 	.word	0x000004b0


	//   ....[4]....
        /*00b8*/ 	.word	0x000004e0


	//   ....[5]....
        /*00bc*/ 	.word	0x00000510


	//   ....[6]....
        /*00c0*/ 	.word	0x00000550


	//   ....[7]....
        /*00c4*/ 	.word	0x00000580


	//   ....[8]....
        /*00c8*/ 	.word	0x000005d0


	//   ....[9]....
        /*00cc*/ 	.word	0x00000600


	//----- nvinfo : EIATTR_VRC_CTA_INIT_COUNT
	.align		4
.L_215:
        /*00d0*/ 	.byte	0x02, 0x4a
	.zero		1
	.zero		1


	//----- nvinfo : EIATTR_EXIT_INSTR_OFFSETS
	.align		4
        /*00d4*/ 	.byte	0x04, 0x1c
        /*00d6*/ 	.short	(.L_217 - .L_216)


	//   ....[0]....
.L_216:
        /*00d8*/ 	.word	0x00000b00


	//----- nvinfo : EIATTR_CRS_STACK_SIZE
	.align		4
.L_217:
        /*00dc*/ 	.byte	0x04, 0x1e
        /*00de*/ 	.short	(.L_219 - .L_218)
.L_218:
        /*00e0*/ 	.word	0x00000000


	//----- nvinfo : EIATTR_CBANK_PARAM_SIZE
	.align		4
.L_219:
        /*00e4*/ 	.byte	0x03, 0x19
        /*00e6*/ 	.short	0x002c


	//----- nvinfo : EIATTR_PARAM_CBANK
	.align		4
        /*00e8*/ 	.byte	0x04, 0x0a
        /*00ea*/ 	.short	(.L_221 - .L_220)
	.align		4
.L_220:
        /*00ec*/ 	.word	index@(.nv.constant0._Z21LayerNormMediumKernelI6__halffLi40ELi8EEviPKT_S3_S3_PS1_f)
        /*00f0*/ 	.short	0x0380
        /*00f2*/ 	.short	0x002c


	//----- nvinfo : EIATTR_SW_WAR
	.align		4
.L_221:
        /*00f4*/ 	.byte	0x04, 0x36
        /*00f6*/ 	.short	(.L_223 - .L_222)
.L_222:
        /*00f8*/ 	.word	0x00000008
.L_223:


//--------------------- .nv.info._Z20LayerNormLargeKernelI6__halffLi256EEviPKT_S3_S3_PS1_f --------------------------
	.section	.nv.info._Z20LayerNormLargeKernelI6__halffLi256EEviPKT_S3_S3_PS1_f,"",@"SHT_CUDA_INFO"
	.sectionflags	@""
	.align	4


	//----- nvinfo : EIATTR_CUDA_API_VERSION
	.align		4
        /*0000*/ 	.byte	0x04, 0x37
        /*0002*/ 	.short	(.L_225 - .L_224)
.L_224:
        /*0004*/ 	.word	0x00000082


	//----- nvinfo : EIATTR_KPARAM_INFO
	.align		4
.L_225:
        /*0008*/ 	.byte	0x04, 0x17
        /*000a*/ 	.short	(.L_227 - .L_226)
.L_226:
        /*000c*/ 	.word	0x00000000
        /*0010*/ 	.short	0x0005
        /*0012*/ 	.short	0x0028
        /*0014*/ 	.byte	0x00, 0xf0, 0x11, 0x00


	//----- nvinfo : EIATTR_KPARAM_INFO
	.align		4
.L_227:
        /*0018*/ 	.byte	0x04, 0x17
        /*001a*/ 	.short	(.L_229 - .L_228)
.L_228:
        /*001c*/ 	.word	0x00000000
        /*0020*/ 	.short	0x0004
        /*0022*/ 	.short	0x0020
        /*0024*/ 	.byte	0x00, 0xf5, 0x21, 0x00


	//----- nvinfo : EIATTR_KPARAM_INFO
	.align		4
.L_229:
        /*0028*/ 	.byte	0x04, 0x17
        /*002a*/ 	.short	(.L_231 - .L_230)
.L_230:
        /*002c*/ 	.word	0x00000000
        /*0030*/ 	.short	0x0003
        /*0032*/ 	.short	0x0018
        /*0034*/ 	.byte	0x00, 0xf5, 0x21, 0x00


	//----- nvinfo : EIATTR_KPARAM_INFO
	.align		4
.L_231:
        /*0038*/ 	.byte	0x04, 0x17
        /*003a*/ 	.short	(.L_233 - .L_232)
.L_232:
        /*003c*/ 	.word	0x00000000
        /*0040*/ 	.short	0x0002
        /*0042*/ 	.short	0x0010
        /*0044*/ 	.byte	0x00, 0xf5, 0x21, 0x00


	//----- nvinfo : EIATTR_KPARAM_INFO
	.align		4
.L_233:
        /*0048*/ 	.byte	0x04, 0x17
        /*004a*/ 	.short	(.L_235 - .L_234)
.L_234:
        /*004c*/ 	.word	0x00000000
        /*0050*/ 	.short	0x0001
        /*0052*/ 	.short	0x0008
        /*0054*/ 	.byte	0x00, 0xf5, 0x21, 0x00


	//----- nvinfo : EIATTR_KPARAM_INFO
	.align		4
.L_235:
        /*0058*/ 	.byte	0x04, 0x17
        /*005a*/ 	.short	(.L_237 - .L_236)
.L_236:
        /*005c*/ 	.word	0x00000000
        /*0060*/ 	.short	0x0000
        /*0062*/ 	.short	0x0000
        /*0064*/ 	.byte	0x00, 0xf0, 0x11, 0x00


	//----- nvinfo : EIATTR_SPARSE_MMA_MASK
	.align		4
.L_237:
        /*0068*/ 	.byte	0x03, 0x50
        /*006a*/ 	.short	0x0000


	//----- nvinfo : EIATTR_MAXREG_COUNT
	.align		4
        /*006c*/ 	.byte	0x03, 0x1b
        /*006e*/ 	.short	0x00ff


	//----- nvinfo : EIATTR_NUM_BARRIERS
	.align		4
        /*0070*/ 	.byte	0x02, 0x4c
        /*0072*/ 	.byte	0x01
	.zero		1


	//----- nvinfo : EIATTR_MERCURY_ISA_VERSION
	.align		4
        /*0074*/ 	.byte	0x03, 0x5f
        /*0076*/ 	.short	0x0101


	//----- nvinfo : EIATTR_COOP_GROUP_MASK_REGIDS
	.align		4
        /*0078*/ 	.byte	0x04, 0x29
        /*007a*/ 	.short	(.L_239 - .L_238)


	//   ....[0]....
.L_238:
        /*007c*/ 	.word	0xffffffff


	//   ....[1]....
        /*0080*/ 	.word	0xffffffff


	//   ....[2]....
        /*0084*/ 	.word	0xffffffff


	//   ....[3]....
        /*0088*/ 	.word	0xffffffff


	//   ....[4]....
        /*008c*/ 	.word	0xffffffff


	//   ....[5]....
        /*0090*/ 	.word	0xffffffff


	//   ....[6]....
        /*0094*/ 	.word	0xffffffff


	//   ....[7]....
        /*0098*/ 	.word	0xffffffff


	//   ....[8]....
        /*009c*/ 	.word	0xffffffff


	//   ....[9]....
        /*00a0*/ 	.word	0xffffffff


	//----- nvinfo : EIATTR_COOP_GROUP_INSTR_OFFSETS
	.align		4
.L_239:
        /*00a4*/ 	.byte	0x04, 0x28
        /*00a6*/ 	.short	(.L_241 - .L_240)


	//   ....[0]....
.L_240:
        /*00a8*/ 	.word	0x000006a0


	//   ....[1]....
        /*00ac*/ 	.word	0x000006b0


	//   ....[2]....
        /*00b0*/ 	.word	0x00000720


	//   ....[3]....
        /*00b4*/ 	.word	0x00000730


	//   ....[4]....
        /*00b8*/ 	.word	0x00000760


	//   ....[5]....
        /*00bc*/ 	.word	0x00000780


	//   ....[6]....
        /*00c0*/ 	.word	0x000007b0


	//   ....[7]....
        /*00c4*/ 	.word	0x000007d0


	//   ....[8]....
        /*00c8*/ 	.word	0x00000840


	//   ....[9]....
        /*00cc*/ 	.word	0x00000860


	//----- nvinfo : EIATTR_VRC_CTA_INIT_COUNT
	.align		4
.L_241:
        /*00d0*/ 	.byte	0x02, 0x4a
	.zero		1
	.zero		1


	//----- nvinfo : EIATTR_EXIT_INSTR_OFFSETS
	.align		4
        /*00d4*/ 	.byte	0x04, 0x1c
        /*00d6*/ 	.short	(.L_243 - .L_242)


	//   ....[0]....
.L_242:
        /*00d8*/ 	.word	0x00000af0


	//   ....[1]....
        /*00dc*/ 	.word	0x00000de0


	//   ....[2]....
        /*00e0*/ 	.word	0x00001250


	//----- nvinfo : EIATTR_CRS_STACK_SIZE
	.align		4
.L_243:
        /*00e4*/ 	.byte	0x04, 0x1e
        /*00e6*/ 	.short	(.L_245 - .L_244)
.L_244:
        /*00e8*/ 	.word	0x00000000


	//----- nvinfo : EIATTR_CBANK_PARAM_SIZE
	.align		4
.L_245:
        /*00ec*/ 	.byte	0x03, 0x19
        /*00ee*/ 	.short	0x002c


	//----- nvinfo : EIATTR_PARAM_CBANK
	.align		4
        /*00f0*/ 	.byte	0x04, 0x0a
        /*00f2*/ 	.short	(.L_247 - .L_246)
	.align		4
.L_246:
        /*00f4*/ 	.word	index@(.nv.constant0._Z20LayerNormLargeKernelI6__halffLi256EEviPKT_S3_S3_PS1_f)
        /*00f8*/ 	.short	0x0380
        /*00fa*/ 	.short	0x002c


	//----- nvinfo : EIATTR_SW_WAR
	.align		4
.L_247:
        /*00fc*/ 	.byte	0x04, 0x36
        /*00fe*/ 	.short	(.L_249 - .L_248)
.L_248:
        /*0100*/ 	.word	0x00000008
.L_249:


//--------------------- .nv.info._Z20LayerNormLargeKernelIffLi256EEviPKT_S2_S2_PS0_f --------------------------
	.section	.nv.info._Z20LayerNormLargeKernelIffLi256EEviPKT_S2_S2_PS0_f,"",@"SHT_CUDA_INFO"
	.sectionflags	@""
	.align	4


	//----- nvinfo : EIATTR_CUDA_API_VERSION
	.align		4
        /*0000*/ 	.byte	0x04, 0x37
        /*0002*/ 	.short	(.L_251 - .L_250)
.L_250:
        /*0004*/ 	.word	0x00000082


	//----- nvinfo : EIATTR_KPARAM_INFO
	.align		4
.L_251:
        /*0008*/ 	.byte	0x04, 0x17
        /*000a*/ 	.short	(.L_253 - .L_252)
.L_252:
        /*000c*/ 	.word	0x00000000
        /*0010*/ 	.short	0x0005
        /*0012*/ 	.short	0x0028
        /*0014*/ 	.byte	0x00, 0xf0, 0x11, 0x00


	//----- nvinfo : EIATTR_KPARAM_INFO
	.align		4
.L_253:
        /*0018*/ 	.byte	0x04, 0x17
        /*001a*/ 	.short	(.L_255 - .L_254)
.L_254:
        /*001c*/ 	.word	0x00000000
        /*0020*/ 	.short	0x0004
        /*0022*/ 	.short	0x0020
        /*0024*/ 	.byte	0x00, 0xf5, 0x21, 0x00


	//----- nvinfo : EIATTR_KPARAM_INFO
	.align		4
.L_255:
        /*0028*/ 	.byte	0x04, 0x17
        /*002a*/ 	.short	(.L_257 - .L_256)
.L_256:
        /*002c*/ 	.word	0x00000000
        /*0030*/ 	.short	0x0003
        /*0032*/ 	.short	0x0018
        /*0034*/ 	.byte	0x00, 0xf5, 0x21, 0x00


	//----- nvinfo : EIATTR_KPARAM_INFO
	.align		4
.L_257:
        /*0038*/ 	.byte	0x04, 0x17
        /*003a*/ 	.short	(.L_259 - .L_258)
.L_258:
        /*003c*/ 	.word	0x00000000
        /*0040*/ 	.short	0x0002
        /*0042*/ 	.short	0x0010
        /*0044*/ 	.byte	0x00, 0xf5, 0x21, 0x00


	//----- nvinfo : EIATTR_KPARAM_INFO
	.align		4
.L_259:
        /*0048*/ 	.byte	0x04, 0x17
        /*004a*/ 	.short	(.L_261 - .L_260)
.L_260:
        /*004c*/ 	.word	0x00000000
        /*0050*/ 	.short	0x0001
        /*0052*/ 	.short	0x0008
        /*0054*/ 	.byte	0x00, 0xf5, 0x21, 0x00


	//----- nvinfo : EIATTR_KPARAM_INFO
	.align		4
.L_261:
        /*0058*/ 	.byte	0x04, 0x17
        /*005a*/ 	.short	(.L_263 - .L_262)
.L_262:
        /*005c*/ 	.word	0x00000000
        /*0060*/ 	.short	0x0000
        /*0062*/ 	.short	0x0000
        /*0064*/ 	.byte	0x00, 0xf0, 0x11, 0x00


	//----- nvinfo : EIATTR_SPARSE_MMA_MASK
	.align		4
.L_263:
        /*0068*/ 	.byte	0x03, 0x50
        /*006a*/ 	.short	0x0000


	//----- nvinfo : EIATTR_MAXREG_COUNT
	.align		4
        /*006c*/ 	.byte	0x03, 0x1b
        /*006e*/ 	.short	0x00ff


	//----- nvinfo : EIATTR_NUM_BARRIERS
	.align		4
        /*0070*/ 	.byte	0x02, 0x4c
        /*0072*/ 	.byte	0x01
	.zero		1


	//----- nvinfo : EIATTR_MERCURY_ISA_VERSION
	.align		4
        /*0074*/ 	.byte	0x03, 0x5f
        /*0076*/ 	.short	0x0101


	//----- nvinfo : EIATTR_COOP_GROUP_MASK_REGIDS
	.align		4
        /*0078*/ 	.byte	0x04, 0x29
        /*007a*/ 	.short	(.L_265 - .L_264)


	//   ....[0]....
.L_264:
        /*007c*/ 	.word	0xffffffff


	//   ....[1]....
        /*0080*/ 	.word	0xffffffff


	//   ....[2]....
        /*0084*/ 	.word	0xffffffff


	//   ....[3]....
        /*0088*/ 	.word	0xffffffff


	//   ....[4]....
        /*008c*/ 	.word	0xffffffff


	//   ....[5]....
        /*0090*/ 	.word	0xffffffff


	//   ....[6]....
        /*0094*/ 	.word	0xffffffff


	//   ....[7]....
        /*0098*/ 	.word	0xffffffff


	//   ....[8]....
        /*009c*/ 	.word	0xffffffff


	//   ....[9]....
        /*00a0*/ 	.word	0xffffffff


	//----- nvinfo : EIATTR_COOP_GROUP_INSTR_OFFSETS
	.align		4
.L_265:
        /*00a4*/ 	.byte	0x04, 0x28
        /*00a6*/ 	.short	(.L_267 - .L_266)


	//   ....[0]....
.L_266:
        /*00a8*/ 	.word	0x000005b0


	//   ....[1]....
        /*00ac*/ 	.word	0x000005c0


	//   ....[2]....
        /*00b0*/ 	.word	0x00000630


	//   ....[3]....
        /*00b4*/ 	.word	0x00000640


	//   ....[4]....
        /*00b8*/ 	.word	0x00000670


	//   ....[5]....
        /*00bc*/ 	.word	0x00000690


	//   ....[6]....
        /*00c0*/ 	.word	0x000006c0


	//   ....[7]....
        /*00c4*/ 	.word	0x000006e0


	//   ....[8]....
        /*00c8*/ 	.word	0x00000750


	//   ....[9]....
        /*00cc*/ 	.word	0x00000770


	//----- nvinfo : EIATTR_VRC_CTA_INIT_COUNT
	.align		4
.L_267:
        /*00d0*/ 	.byte	0x02, 0x4a
	.zero		1
	.zero		1


	//----- nvinfo : EIATTR_EXIT_INSTR_OFFSETS
	.align		4
        /*00d4*/ 	.byte	0x04, 0x1c
        /*00d6*/ 	.short	(.L_269 - .L_268)


	//   ....[0]....
.L_268:
        /*00d8*/ 	.word	0x00000a00


	//   ....[1]....
        /*00dc*/ 	.word	0x00000cf0


	//   ....[2]....
        /*00e0*/ 	.word	0x00001030


	//----- nvinfo : EIATTR_CRS_STACK_SIZE
	.align		4
.L_269:
        /*00e4*/ 	.byte	0x04, 0x1e
        /*00e6*/ 	.short	(.L_271 - .L_270)
.L_270:
        /*00e8*/ 	.word	0x00000000


	//----- nvinfo : EIATTR_CBANK_PARAM_SIZE
	.align		4
.L_271:
        /*00ec*/ 	.byte	0x03, 0x19
        /*00ee*/ 	.short	0x002c


	//----- nvinfo : EIATTR_PARAM_CBANK
	.align		4
        /*00f0*/ 	.byte	0x04, 0x0a
        /*00f2*/ 	.short	(.L_273 - .L_272)
	.align		4
.L_272:
        /*00f4*/ 	.word	index@(.nv.constant0._Z20LayerNormLargeKernelIffLi256EEviPKT_S2_S2_PS0_f)
        /*00f8*/ 	.short	0x0380
        /*00fa*/ 	.short	0x002c


	//----- nvinfo : EIATTR_SW_WAR
	.align		4
.L_273:
        /*00fc*/ 	.byte	0x04, 0x36
        /*00fe*/ 	.short	(.L_275 - .L_274)
.L_274:
        /*0100*/ 	.word	0x00000008
.L_275:


//--------------------- .nv.info._Z21LayerNormMediumKernelI6__halffLi64ELi4EEviPKT_S3_S3_PS1_f --------------------------
	.section	.nv.info._Z21LayerNormMediumKernelI6__halffLi64ELi4EEviPKT_S3_S3_PS1_f,"",@"SHT_CUDA_INFO"
	.sectionflags	@""
	.align	4


	//----- nvinfo : EIATTR_CUDA_API_VERSION
	.align		4
        /*0000*/ 	.byte	0x04, 0x37
        /*0002*/ 	.short	(.L_277 - .L_276)
.L_276:
        /*0004*/ 	.word	0x00000082


	//----- nvinfo : EIATTR_KPARAM_INFO
	.align		4
.L_277:
        /*0008*/ 	.byte	0x04, 0x17
        /*000a*/ 	.short	(.L_279 - .L_278)
.L_278:
        /*000c*/ 	.word	0x00000000
        /*0010*/ 	.short	0x0005
        /*0012*/ 	.short	0x0028
        /*0014*/ 	.byte	0x00, 0xf0, 0x11, 0x00


	//----- nvinfo : EIATTR_KPARAM_INFO
	.align		4
.L_279:
        /*0018*/ 	.byte	0x04, 0x17
        /*001a*/ 	.short	(.L_281 - .L_280)
.L_280:
        /*001c*/ 	.word	0x00000000
        /*0020*/ 	.short	0x0004
        /*0022*/ 	.short	0x0020
        /*0024*/ 	.byte	0x00, 0xf5, 0x21, 0x00


	//----- nvinfo : EIATTR_KPARAM_INFO
	.align		4
.L_281:
        /*0028*/ 	.byte	0x04, 0x17
        /*002a*/ 	.short	(.L_283 - .L_282)
.L_282:
        /*002c*/ 	.word	0x00000000
        /*0030*/ 	.short	0x0003
        /*0032*/ 	.short	0x0018
        /*0034*/ 	.byte	0x00, 0xf5, 0x21, 0x00


	//----- nvinfo : EIATTR_KPARAM_INFO
	.align		4
.L_283:
        /*0038*/ 	.byte	0x04, 0x17
        /*003a*/ 	.short	(.L_285 - .L_284)
.L_284:
        /*003c*/ 	.word	0x00000000
        /*0040*/ 	.short	0x0002
        /*0042*/ 	.short	0x0010
        /*0044*/ 	.byte	0x00, 0xf5, 0x21, 0x00


	//----- nvinfo : EIATTR_KPARAM_INFO
	.align		4
.L_285:
        /*0048*/ 	.byte	0x04, 0x17
        /*004a*/ 	.short	(.L_287 - .L_286)
.L_286:
        /*004c*/ 	.word	0x00000000
        /*0050*/ 	.short	0x0001
        /*0052*/ 	.short	0x0008
        /*0054*/ 	.byte	0x00, 0xf5, 0x21, 0x00


	//----- nvinfo : EIATTR_KPARAM_INFO
	.align		4
.L_287:
        /*0058*/ 	.byte	0x04, 0x17
        /*005a*/ 	.short	(.L_289 - .L_288)
.L_288:
        /*005c*/ 	.word	0x00000000
        /*0060*/ 	.short	0x0000
        /*0062*/ 	.short	0x0000
        /*0064*/ 	.byte	0x00, 0xf0, 0x11, 0x00


	//----- nvinfo : EIATTR_SPARSE_MMA_MASK
	.align		4
.L_289:
        /*0068*/ 	.byte	0x03, 0x50
        /*006a*/ 	.short	0x0000


	//----- nvinfo : EIATTR_MAXREG_COUNT
	.align		4
        /*006c*/ 	.byte	0x03, 0x1b
        /*006e*/ 	.short	0x00ff


	//----- nvinfo : EIATTR_NUM_BARRIERS
	.align		4
        /*0070*/ 	.byte	0x02, 0x4c
        /*0072*/ 	.byte	0x01
	.zero		1


	//----- nvinfo : EIATTR_MERCURY_ISA_VERSION
	.align		4
        /*0074*/ 	.byte	0x03, 0x5f
        /*0076*/ 	.short	0x0101


	//----- nvinfo : EIATTR_COOP_GROUP_MASK_REGIDS
	.align		4
        /*0078*/ 	.byte	0x04, 0x29
        /*007a*/ 	.short	(.L_291 - .L_290)


	//   ....[0]....
.L_290:
        /*007c*/ 	.word	0xffffffff


	//   ....[1]....
        /*0080*/ 	.word	0xffffffff


	//   ....[2]....
        /*0084*/ 	.word	0xffffffff


	//   ....[3]....
        /*0088*/ 	.word	0xffffffff


	//   ....[4]....
        /*008c*/ 	.word	0xffffffff


	//   ....[5]....
        /*0090*/ 	.word	0xffffffff


	//   ....[6]....
        /*0094*/ 	.word	0xffffffff


	//   ....[7]....
        /*0098*/ 	.word	0xffffffff


	//   ....[8]....
        /*009c*/ 	.word	0xffffffff


	//   ....[9]....
        /*00a0*/ 	.word	0xffffffff


	//----- nvinfo : EIATTR_COOP_GROUP_INSTR_OFFSETS
	.align		4
.L_291:
        /*00a4*/ 	.byte	0x04, 0x28
        /*00a6*/ 	.short	(.L_293 - .L_292)


	//   ....[0]....
.L_292:
        /*00a8*/ 	.word	0x00000330


	//   ....[1]....
        /*00ac*/ 	.word	0x00000340


	//   ....[2]....
        /*00b0*/ 	.word	0x00000380


	//   ....[3]....
        /*00b4*/ 	.word	0x00000390


	//   ....[4]....
        /*00b8*/ 	.word	0x000003d0


	//   ....[5]....
        /*00bc*/ 	.word	0x000003e0


	//   ....[6]....
        /*00c0*/ 	.word	0x00000430


	//   ....[7]....
        /*00c4*/ 	.word	0x00000440


	//   ....[8]....
        /*00c8*/ 	.word	0x00000490


	//   ....[9]....
        /*00cc*/ 	.word	0x000004a0


	//----- nvinfo : EIATTR_VRC_CTA_INIT_COUNT
	.align		4
.L_293:
        /*00d0*/ 	.byte	0x02, 0x4a
	.zero		1
	.zero		1


	//----- nvinfo : EIATTR_EXIT_INSTR_OFFSETS
	.align		4
        /*00d4*/ 	.byte	0x04, 0x1c
        /*00d6*/ 	.short	(.L_295 - .L_294)


	//   ....[0]....
.L_294:
        /*00d8*/ 	.word	0x00000930


	//----- nvinfo : EIATTR_CRS_STACK_SIZE
	.align		4
.L_295:
        /*00dc*/ 	.byte	0x04, 0x1e
        /*00de*/ 	.short	(.L_297 - .L_296)
.L_296:
        /*00e0*/ 	.word	0x00000000


	//----- nvinfo : EIATTR_CBANK_PARAM_SIZE
	.align		4
.L_297:
        /*00e4*/ 	.byte	0x03, 0x19
        /*00e6*/ 	.short	0x002c


	//----- nvinfo : EIATTR_PARAM_CBANK
	.align		4
        /*00e8*/ 	.byte	0x04, 0x0a
        /*00ea*/ 	.short	(.L_299 - .L_298)
	.align		4
.L_298:
        /*00ec*/ 	.word	index@(.nv.constant0._Z21LayerNormMediumKernelI6__halffLi64ELi4EEviPKT_S3_S3_PS1_f)
        /*00f0*/ 	.short	0x0380
        /*00f2*/ 	.short	0x002c


	//----- nvinfo : EIATTR_SW_WAR
	.align		4
.L_299:
        /*00f4*/ 	.byte	0x04, 0x36
        /*00f6*/ 	.short	(.L_301 - .L_300)
.L_300:
        /*00f8*/ 	.word	0x00000008
.L_301:


//--------------------- .nv.info._Z21LayerNormMediumKernelIffLi64ELi4EEviPKT_S2_S2_PS0_f --------------------------
	.section	.nv.info._Z21LayerNormMediumKernelIffLi64ELi4EEviPKT_S2_S2_PS0_f,"",@"SHT_CUDA_INFO"
	.sectionflags	@""
	.align	4


	//----- nvinfo : EIATTR_CUDA_API_VERSION
	.align		4
        /*0000*/ 	.byte	0x04, 0x37
        /*0002*/ 	.short	(.L_303 - .L_302)
.L_302:
        /*0004*/ 	.word	0x00000082


	//----- nvinfo : EIATTR_KPARAM_INFO
	.align		4
.L_303:
        /*0008*/ 	.byte	0x04, 0x17
        /*000a*/ 	.short	(.L_305 - .L_304)
.L_304:
        /*000c*/ 	.word	0x00000000
        /*0010*/ 	.short	0x0005
        /*0012*/ 	.short	0x0028
        /*0014*/ 	.byte	0x00, 0xf0, 0x11, 0x00


	//----- nvinfo : EIATTR_KPARAM_INFO
	.align		4
.L_305:
        /*0018*/ 	.byte	0x04, 0x17
        /*001a*/ 	.short	(.L_307 - .L_306)
.L_306:
        /*001c*/ 	.word	0x00000000
        /*0020*/ 	.short	0x0004
        /*0022*/ 	.short	0x0020
        /*0024*/ 	.byte	0x00, 0xf5, 0x21, 0x00


	//----- nvinfo : EIATTR_KPARAM_INFO
	.align		4
.L_307:
        /*0028*/ 	.byte	0x04, 0x17
        /*002a*/ 	.short	(.L_309 - .L_308)
.L_308:
        /*002c*/ 	.word	0x00000000
        /*0030*/ 	.short	0x0003
        /*0032*/ 	.short	0x0018
        /*0034*/ 	.byte	0x00, 0xf5, 0x21, 0x00


	//----- nvinfo : EIATTR_KPARAM_INFO
	.align		4
.L_309:
        /*0038*/ 	.byte	0x04, 0x17
        /*003a*/ 	.short	(.L_311 - .L_310)
.L_310:
        /*003c*/ 	.word	0x00000000
        /*0040*/ 	.short	0x0002
        /*0042*/ 	.short	0x0010
        /*0044*/ 	.byte	0x00, 0xf5, 0x21, 0x00


	//----- nvinfo : EIATTR_KPARAM_INFO
	.align		4
.L_311:
        /*0048*/ 	.byte	0x04, 0x17
        /*004a*/ 	.short	(.L_313 - .L_312)
.L_312:
        /*004c*/ 	.word	0x00000000
        /*0050*/ 	.short	0x0001
        /*0052*/ 	.short	0x0008
        /*0054*/ 	.byte	0x00, 0xf5, 0x21, 0x00


	//----- nvinfo : EIATTR_KPARAM_INFO
	.align		4
.L_313:
        /*0058*/ 	.byte	0x04, 0x17
        /*005a*/ 	.short	(.L_315 - .L_314)
.L_314:
        /*005c*/ 	.word	0x00000000
        /*0060*/ 	.short	0x0000
        /*0062*/ 	.short	0x0000
        /*0064*/ 	.byte	0x00, 0xf0, 0x11, 0x00


	//----- nvinfo : EIATTR_SPARSE_MMA_MASK
	.align		4
.L_315:
        /*0068*/ 	.byte	0x03, 0x50
        /*006a*/ 	.short	0x0000


	//----- nvinfo : EIATTR_MAXREG_COUNT
	.align		4
        /*006c*/ 	.byte	0x03, 0x1b
        /*006e*/ 	.short	0x00ff


	//----- nvinfo : EIATTR_NUM_BARRIERS
	.align		4
        /*0070*/ 	.byte	0x02, 0x4c
        /*0072*/ 	.byte	0x01
	.zero		1


	//----- nvinfo : EIATTR_MERCURY_ISA_VERSION
	.align		4
        /*0074*/ 	.byte	0x03, 0x5f
        /*0076*/ 	.short	0x0101


	//----- nvinfo : EIATTR_COOP_GROUP_MASK_REGIDS
	.align		4
        /*0078*/ 	.byte	0x04, 0x29
        /*007a*/ 	.short	(.L_317 - .L_316)


	//   ....[0]....
.L_316:
        /*007c*/ 	.word	0xffffffff


	//   ....[1]....
        /*0080*/ 	.word	0xffffffff


	//   ....[2]....
        /*0084*/ 	.word	0xffffffff


	//   ....[3]....
        /*0088*/ 	.word	0xffffffff


	//   ....[4]....
        /*008c*/ 	.word	0xffffffff


	//   ....[5]....
        /*0090*/ 	.word	0xffffffff


	//   ....[6]....
        /*0094*/ 	.word	0xffffffff


	//   ....[7]....
        /*0098*/ 	.word	0xffffffff


	//   ....[8]....
        /*009c*/ 	.word	0xffffffff


	//   ....[9]....
        /*00a0*/ 	.word	0xffffffff


	//----- nvinfo : EIATTR_COOP_GROUP_INSTR_OFFSETS
	.align		4
.L_317:
        /*00a4*/ 	.byte	0x04, 0x28
        /*00a6*/ 	.short	(.L_319 - .L_318)


	//   ....[0]....
.L_318:
        /*00a8*/ 	.word	0x000002b0


	//   ....[1]....
        /*00ac*/ 	.word	0x000002c0


	//   ....[2]....
        /*00b0*/ 	.word	0x00000320


	//   ....[3]....
        /*00b4*/ 	.word	0x00000330


	//   ....[4]....
        /*00b8*/ 	.word	0x00000360


	//   ....[5]....
        /*00bc*/ 	.word	0x00000380


	//   ....[6]....
        /*00c0*/ 	.word	0x000003b0


	//   ....[7]....
        /*00c4*/ 	.word	0x000003d0


	//   ....[8]....
        /*00c8*/ 	.word	0x00000440


	//   ....[9]....
        /*00cc*/ 	.word	0x00000460


	//----- nvinfo : EIATTR_VRC_CTA_INIT_COUNT
	.align		4
.L_319:
        /*00d0*/ 	.byte	0x02, 0x4a
	.zero		1
	.zero		1


	//----- nvinfo : EIATTR_EXIT_INSTR_OFFSETS
	.align		4
        /*00d4*/ 	.byte	0x04, 0x1c
        /*00d6*/ 	.short	(.L_321 - .L_320)


	//   ....[0]....
.L_320:
        /*00d8*/ 	.word	0x00000770


	//----- nvinfo : EIATTR_CRS_STACK_SIZE
	.align		4
.L_321:
        /*00dc*/ 	.byte	0x04, 0x1e
        /*00de*/ 	.short	(.L_323 - .L_322)
.L_322:
        /*00e0*/ 	.word	0x00000000


	//----- nvinfo : EIATTR_CBANK_PARAM_SIZE
	.align		4
.L_323:
        /*00e4*/ 	.byte	0x03, 0x19
        /*00e6*/ 	.short	0x002c


	//----- nvinfo : EIATTR_PARAM_CBANK
	.align		4
        /*00e8*/ 	.byte	0x04, 0x0a
        /*00ea*/ 	.short	(.L_325 - .L_324)
	.align		4
.L_324:
        /*00ec*/ 	.word	index@(.nv.constant0._Z21LayerNormMediumKernelIffLi64ELi4EEviPKT_S2_S2_PS0_f)
        /*00f0*/ 	.short	0x0380
        /*00f2*/ 	.short	0x002c


	//----- nvinfo : EIATTR_SW_WAR
	.align		4
.L_325:
        /*00f4*/ 	.byte	0x04, 0x36
        /*00f6*/ 	.short	(.L_327 - .L_326)
.L_326:
        /*00f8*/ 	.word	0x00000008
.L_327:


//--------------------- .nv.callgraph             --------------------------
	.section	.nv.callgraph,"",@"SHT_CUDA_CALLGRAPH"
	.align	4
	.sectionentsize	8
	.align		4
        /*0000*/ 	.word	0x00000000
	.align		4
        /*0004*/ 	.word	0xffffffff
	.align		4
        /*0008*/ 	.word	0x00000000
	.align		4
        /*000c*/ 	.word	0xfffffffe
	.align		4
        /*0010*/ 	.word	0x00000000
	.align		4
        /*0014*/ 	.word	0xfffffffd
	.align		4
        /*0018*/ 	.word	0x00000000
	.align		4
        /*001c*/ 	.word	0xfffffffc


//--------------------- .nv.constant4             --------------------------
	.section	.nv.constant4,"a",@progbits
	.align	8
	.align		8
.nv.constant4:
        /*0000*/ 	.dword	_ZN40_INTERNAL_08fcef4f_4_k_cu_8031986c_188064cuda3std3__45__cpo5beginE
	.align		8
        /*0008*/ 	.dword	_ZN40_INTERNAL_08fcef4f_4_k_cu_8031986c_188064cuda3std3__45__cpo3endE
	.align		8
        /*0010*/ 	.dword	_ZN40_INTERNAL_08fcef4f_4_k_cu_8031986c_188064cuda3std3__45__cpo6cbeginE
	.align		8
        /*0018*/ 	.dword	_ZN40_INTERNAL_08fcef4f_4_k_cu_8031986c_188064cuda3std3__45__cpo4cendE
	.align		8
        /*0020*/ 	.dword	_ZN40_INTERNAL_08fcef4f_4_k_cu_8031986c_188064cuda3std3__45__cpo6rbeginE
	.align		8
        /*0028*/ 	.dword	_ZN40_INTERNAL_08fcef4f_4_k_cu_8031986c_188064cuda3std3__45__cpo4rendE
	.align		8
        /*0030*/ 	.dword	_ZN40_INTERNAL_08fcef4f_4_k_cu_8031986c_188064cuda3std3__45__cpo7crbeginE
	.align		8
        /*0038*/ 	.dword	_ZN40_INTERNAL_08fcef4f_4_k_cu_8031986c_188064cuda3std3__45__cpo5crendE
	.align		8
        /*0040*/ 	.dword	_ZN40_INTERNAL_08fcef4f_4_k_cu_8031986c_188064cuda3std3__442_GLOBAL__N__08fcef4f_4_k_cu_8031986c_188066ignoreE
	.align		8
        /*0048*/ 	.dword	_ZN40_INTERNAL_08fcef4f_4_k_cu_8031986c_188064cuda3std3__419piecewise_constructE
	.align		8
        /*0050*/ 	.dword	_ZN40_INTERNAL_08fcef4f_4_k_cu_8031986c_188064cuda3std3__48in_placeE
	.align		8
        /*0058*/ 	.dword	_ZN40_INTERNAL_08fcef4f_4_k_cu_8031986c_188064cuda3std3__420unreachable_sentinelE
	.align		8
        /*0060*/ 	.dword	_ZN40_INTERNAL_08fcef4f_4_k_cu_8031986c_188064cuda3std3__47nulloptE
	.align		8
        /*0068*/ 	.dword	_ZN40_INTERNAL_08fcef4f_4_k_cu_8031986c_188064cuda3std3__48unexpectE
	.align		8
        /*0070*/ 	.dword	_ZN40_INTERNAL_08fcef4f_4_k_cu_8031986c_188064cuda3std6ranges3__45__cpo4swapE
	.align		8
        /*0078*/ 	.dword	_ZN40_INTERNAL_08fcef4f_4_k_cu_8031986c_188064cuda3std6ranges3__45__cpo9iter_moveE
	.align		8
        /*0080*/ 	.dword	_ZN40_INTERNAL_08fcef4f_4_k_cu_8031986c_188064cuda3std6ranges3__45__cpo5beginE
	.align		8
        /*0088*/ 	.dword	_ZN40_INTERNAL_08fcef4f_4_k_cu_8031986c_188064cuda3std6ranges3__45__cpo3endE
	.align		8
        /*0090*/ 	.dword	_ZN40_INTERNAL_08fcef4f_4_k_cu_8031986c_188064cuda3std6ranges3__45__cpo6cbeginE
	.align		8
        /*0098*/ 	.dword	_ZN40_INTERNAL_08fcef4f_4_k_cu_8031986c_188064cuda3std6ranges3__45__cpo4cendE
	.align		8
        /*00a0*/ 	.dword	_ZN40_INTERNAL_08fcef4f_4_k_cu_8031986c_188064cuda3std6ranges3__45__cpo7advanceE
	.align		8
        /*00a8*/ 	.dword	_ZN40_INTERNAL_08fcef4f_4_k_cu_8031986c_188064cuda3std6ranges3__45__cpo9iter_swapE
	.align		8
        /*00b0*/ 	.dword	_ZN40_INTERNAL_08fcef4f_4_k_cu_8031986c_188064cuda3std6ranges3__45__cpo4nextE
	.align		8
        /*00b8*/ 	.dword	_ZN40_INTERNAL_08fcef4f_4_k_cu_8031986c_188064cuda3std6ranges3__45__cpo4prevE
	.align		8
        /*00c0*/ 	.dword	_ZN40_INTERNAL_08fcef4f_4_k_cu_8031986c_188064cuda3std6ranges3__45__cpo4dataE
	.align		8
        /*00c8*/ 	.dword	_ZN40_INTERNAL_08fcef4f_4_k_cu_8031986c_188064cuda3std6ranges3__45__cpo5cdataE
	.align		8
        /*00d0*/ 	.dword	_ZN40_INTERNAL_08fcef4f_4_k_cu_8031986c_188064cuda3std6ranges3__45__cpo4sizeE
	.align		8
        /*00d8*/ 	.dword	_ZN40_INTERNAL_08fcef4f_4_k_cu_8031986c_188064cuda3std6ranges3__45__cpo5ssizeE
	.align		8
        /*00e0*/ 	.dword	_ZN40_INTERNAL_08fcef4f_4_k_cu_8031986c_188064cuda3std6ranges3__45__cpo8distanceE
	.align		8
        /*00e8*/ 	.dword	_ZN40_INTERNAL_08fcef4f_4_k_cu_8031986c_188066thrust24THRUST_300001_SM_1000_NS6system6detail10sequential3seqE
	.align		8
        /*00f0*/ 	.dword	_ZN40_INTERNAL_08fcef4f_4_k_cu_8031986c_188066thrust24THRUST_300001_SM_1000_NS12placeholders2_1E
	.align		8
        /*00f8*/ 	.dword	_ZN40_INTERNAL_08fcef4f_4_k_cu_8031986c_188066thrust24THRUST_300001_SM_1000_NS12placeholders2_2E
	.align		8
        /*0100*/ 	.dword	_ZN40_INTERNAL_08fcef4f_4_k_cu_8031986c_188066thrust24THRUST_300001_SM_1000_NS12placeholders2_3E
	.align		8
        /*0108*/ 	.dword	_ZN40_INTERNAL_08fcef4f_4_k_cu_8031986c_188066thrust24THRUST_300001_SM_1000_NS12placeholders2_4E
	.align		8
        /*0110*/ 	.dword	_ZN40_INTERNAL_08fcef4f_4_k_cu_8031986c_188066thrust24THRUST_300001_SM_1000_NS12placeholders2_5E
	.align		8
        /*0118*/ 	.dword	_ZN40_INTERNAL_08fcef4f_4_k_cu_8031986c_188066thrust24THRUST_300001_SM_1000_NS12placeholders2_6E
	.align		8
        /*0120*/ 	.dword	_ZN40_INTERNAL_08fcef4f_4_k_cu_8031986c_188066thrust24THRUST_300001_SM_1000_NS12placeholders2_7E
	.align		8
        /*0128*/ 	.dword	_ZN40_INTERNAL_08fcef4f_4_k_cu_8031986c_188066thrust24THRUST_300001_SM_1000_NS12placeholders2_8E
	.align		8
        /*0130*/ 	.dword	_ZN40_INTERNAL_08fcef4f_4_k_cu_8031986c_188066thrust24THRUST_300001_SM_1000_NS12placeholders2_9E
	.align		8
        /*0138*/ 	.dword	_ZN40_INTERNAL_08fcef4f_4_k_cu_8031986c_188066thrust24THRUST_300001_SM_1000_NS12placeholders3_10E


//--------------------- .text._ZN3cub18CUB_300001_SM_10006detail11EmptyKernelIvEEvv --------------------------
	.section	.text._ZN3cub18CUB_300001_SM_10006detail11EmptyKernelIvEEvv,"ax",@progbits
	.align	128
        .global         _ZN3cub18CUB_300001_SM_10006detail11EmptyKernelIvEEvv
        .type           _ZN3cub18CUB_300001_SM_10006detail11EmptyKernelIvEEvv,@function
        .size           _ZN3cub18CUB_300001_SM_10006detail11EmptyKernelIvEEvv,(.L_x_93 - _ZN3cub18CUB_300001_SM_10006detail11EmptyKernelIvEEvv)
        .other          _ZN3cub18CUB_300001_SM_10006detail11EmptyKernelIvEEvv,@"STO_CUDA_ENTRY STV_DEFAULT"
_ZN3cub18CUB_300001_SM_10006detail11EmptyKernelIvEEvv:
.text._ZN3cub18CUB_300001_SM_10006detail11EmptyKernelIvEEvv:
[----:B------:R-:W-:Y:S01]  /*0000*/  LDC R1, c[0x0][0x37c] ;  /* 0x0000df00ff017b82 */ /* 0x000fe20000000800 */
[----:B------:R-:W-:Y:S05]  /*0010*/  EXIT ;  /* 0x000000000000794d */ /* 0x000fea0003800000 */
.L_x_0:
[----:B------:R-:W-:-:S00]  /*0020*/  BRA `(.L_x_0) ;  /* 0xfffffffc00fc7947 */ /* 0x000fc0000383ffff */
[----:B------:R-:W-:-:S00]  /*0030*/  NOP ;  /* 0x0000000000007918 */ /* 0x000fc00000000000 */
        /* <DEDUP_REMOVED lines=12> */
.L_x_93:


//--------------------- .text._Z21LayerNormMediumKernelI6__halffLi160ELi8EEviPKT_S3_S3_PS1_f --------------------------
	.section	.text._Z21LayerNormMediumKernelI6__halffLi160ELi8EEviPKT_S3_S3_PS1_f,"ax",@progbits
	.align	128
        .global         _Z21LayerNormMediumKernelI6__halffLi160ELi8EEviPKT_S3_S3_PS1_f
        .type           _Z21LayerNormMediumKernelI6__halffLi160ELi8EEviPKT_S3_S3_PS1_f,@function
        .size           _Z21LayerNormMediumKernelI6__halffLi160ELi8EEviPKT_S3_S3_PS1_f,(.L_x_85 - _Z21LayerNormMediumKernelI6__halffLi160ELi8EEviPKT_S3_S3_PS1_f)
        .other          _Z21LayerNormMediumKernelI6__halffLi160ELi8EEviPKT_S3_S3_PS1_f,@"STO_CUDA_ENTRY STV_DEFAULT"
_Z21LayerNormMediumKernelI6__halffLi160ELi8EEviPKT_S3_S3_PS1_f:
.text._Z21LayerNormMediumKernelI6__halffLi160ELi8EEviPKT_S3_S3_PS1_f:
[----:B------:R-:W-:Y:S01]  /*0000*/  LDC R1, c[0x0][0x37c] ;  /* 0x0000df00ff017b82 */ /* 0x000fe20000000800 */
[----:B------:R-:W0:Y:S07]  /*0010*/  S2R R17, SR_TID.X ;  /* 0x0000000000117919 */ /* 0x000e2e0000002100 */
[----:B------:R-:W1:Y:S01]  /*0020*/  S2UR UR4, SR_CTAID.X ;  /* 0x00000000000479c3 */ /* 0x000e620000002500 */
[----:B------:R-:W2:Y:S07]  /*0030*/  LDCU.64 UR6, c[0x0][0x358] ;  /* 0x00006b00ff0677ac */ /* 0x000eae0008000a00 */
[----:B------:R-:W1:Y:S08]  /*0040*/  LDC R0, c[0x0][0x380] ;  /* 0x0000e000ff007b82 */ /* 0x000e700000000800 */
[----:B------:R-:W3:Y:S01]  /*0050*/  LDC.64 R4, c[0x0][0x388] ;  /* 0x0000e200ff047b82 */ /* 0x000ee20000000a00 */
[----:B0-----:R-:W-:-:S05]  /*0060*/  SHF.L.U32 R3, R17, 0x3, RZ ;  /* 0x0000000311037819 */ /* 0x001fca00000006ff */
[----:B-1----:R-:W-:-:S04]  /*0070*/  IMAD R2, R0, UR4, R3 ;  /* 0x0000000400027c24 */ /* 0x002fc8000f8e0203 */
[----:B---3--:R-:W-:-:S06]  /*0080*/  IMAD.WIDE R4, R2, 0x2, R4 ;  /* 0x0000000202047825 */ /* 0x008fcc00078e0204 */
[----:B--2---:R-:W5:Y:S01]  /*0090*/  LDG.E.128 R4, desc[UR6][R4.64] ;  /* 0x0000000604047981 */ /* 0x004f62000c1e1d00 */
[----:B------:R-:W-:-:S04]  /*00a0*/  I2FP.F32.S32 R0, R0 ;  /* 0x0000000000007245 */ /* 0x000fc80000201400 */
[----:B------:R-:W-:-:S04]  /*00b0*/  IADD3 R8, PT, PT, R0, 0x1800000, RZ ;  /* 0x0180000000087810 */ /* 0x000fc80007ffe0ff */
[----:B------:R-:W-:-:S04]  /*00c0*/  LOP3.LUT R8, R8, 0x7f800000, RZ, 0xc0, !PT ;  /* 0x7f80000008087812 */ /* 0x000fc800078ec0ff */
[----:B------:R-:W-:-:S13]  /*00d0*/  ISETP.GT.U32.AND P0, PT, R8, 0x1ffffff, PT ;  /* 0x01ffffff0800780c */ /* 0x000fda0003f04070 */
[----:B------:R-:W-:Y:S05]  /*00e0*/  @P0 BRA `(.L_x_1) ;  /* 0x00000000000c0947 */ /* 0x000fea0003800000 */
[----:B------:R-:W-:-:S07]  /*00f0*/  MOV R8, 0x110 ;  /* 0x0000011000087802 */ /* 0x000fce0000000f00 */
[----:B-----5:R-:W-:Y:S05]  /*0100*/  CALL.REL.NOINC `($__internal_0_$__cuda_sm20_rcp_rn_f32_slowpath) ;  /* 0x0000000800787944 */ /* 0x020fea0003c00000 */
[----:B------:R-:W-:Y:S05]  /*0110*/  BRA `(.L_x_2) ;  /* 0x0000000000107947 */ /* 0x000fea0003800000 */
.L_x_1:
[----:B------:R-:W0:Y:S02]  /*0120*/  MUFU.RCP R9, R0 ;  /* 0x0000000000097308 */ /* 0x000e240000001000 */
[----:B0-----:R-:W-:-:S04]  /*0130*/  FFMA R8, R0, R9, -1 ;  /* 0xbf80000000087423 */ /* 0x001fc80000000009 */
[----:B------:R-:W-:-:S04]  /*0140*/  FADD.FTZ R8, -R8, -RZ ;  /* 0x800000ff08087221 */ /* 0x000fc80000010100 */
[----:B------:R-:W-:-:S07]  /*0150*/  FFMA R16, R9, R8, R9 ;  /* 0x0000000809107223 */ /* 0x000fce0000000009 */
.L_x_2:
[----:B------:R-:W0:Y:S08]  /*0160*/  LDC.64 R8, c[0x0][0x390] ;  /* 0x0000e400ff087b82 */ /* 0x000e300000000a00 */
[----:B------:R-:W1:Y:S01]  /*0170*/  LDC.64 R12, c[0x0][0x398] ;  /* 0x0000e600ff0c7b82 */ /* 0x000e620000000a00 */
[----:B-----5:R-:W-:Y:S02]  /*0180*/  HADD2.F32 R23, -RZ, R4.H1_H1 ;  /* 0x30000004ff177230 */ /* 0x020fe40000004100 */
[----:B------:R-:W-:-:S02]  /*0190*/  HADD2.F32 R21, -RZ, R5.H0_H0 ;  /* 0x20000005ff157230 */ /* 0x000fc40000004100 */
[----:B0-----:R-:W-:-:S04]  /*01a0*/  IMAD.WIDE.U32 R8, R3, 0x2, R8 ;  /* 0x0000000203087825 */ /* 0x001fc800078e0008 */
[----:B-1----:R-:W-:-:S04]  /*01b0*/  IMAD.WIDE.U32 R12, R3, 0x2, R12 ;  /* 0x00000002030c7825 */ /* 0x002fc800078e000c */
[-C--:B------:R-:W-:Y:S01]  /*01c0*/  FMUL R19, R23, R16.reuse ;  /* 0x0000001017137220 */ /* 0x080fe20000400000 */
[----:B------:R-:W-:Y:S02]  /*01d0*/  HADD2.F32 R25, -RZ, R5.H1_H1 ;  /* 0x30000005ff197230 */ /* 0x000fe40000004100 */
[--C-:B------:R-:W-:Y:S02]  /*01e0*/  HADD2.F32 R27, -RZ, R6.reuse.H0_H0 ;  /* 0x20000006ff1b7230 */ /* 0x100fe40000004100 */
[----:B------:R-:W-:Y:S01]  /*01f0*/  HADD2.F32 R29, -RZ, R6.H1_H1 ;  /* 0x30000006ff1d7230 */ /* 0x000fe20000004100 */
[----:B------:R-:W0:Y:S01]  /*0200*/  S2R R18, SR_LANEID ;  /* 0x0000000000127919 */ /* 0x000e220000000000 */
[----:B------:R-:W-:Y:S02]  /*0210*/  HADD2.F32 R3, -RZ, R4.H0_H0 ;  /* 0x20000004ff037230 */ /* 0x000fe40000004100 */
[----:B------:R-:W-:Y:S01]  /*0220*/  HADD2.F32 R20, -RZ, R7.H1_H1 ;  /* 0x30000007ff147230 */ /* 0x000fe20000004100 */
[----:B------:R-:W-:Y:S01]  /*0230*/  ISETP.NE.AND P2, PT, R17, RZ, PT ;  /* 0x000000ff1100720c */ /* 0x000fe20003f45270 */
[----:B------:R-:W5:Y:S01]  /*0240*/  LDG.E.128 R8, desc[UR6][R8.64] ;  /* 0x0000000608087981 */ /* 0x000f62000c1e1d00 */
[C---:B------:R-:W-:Y:S01]  /*0250*/  FMUL R0, R3.reuse, R16 ;  /* 0x0000001003007220 */ /* 0x040fe20000400000 */
[----:B------:R-:W-:Y:S02]  /*0260*/  BSSY.RECONVERGENT B0, `(.L_x_3) ;  /* 0x0000053000007945 */ /* 0x000fe40003800200 */
[----:B------:R-:W5:Y:S01]  /*0270*/  LDG.E.128 R12, desc[UR6][R12.64] ;  /* 0x000000060c0c7981 */ /* 0x000f62000c1e1d00 */
[----:B------:R-:W-:Y:S01]  /*0280*/  FADD R4, RZ, R0 ;  /* 0x00000000ff047221 */ /* 0x000fe20000000000 */
[----:B------:R-:W-:Y:S01]  /*0290*/  FFMA R0, R3, R0, RZ ;  /* 0x0000000003007223 */ /* 0x000fe200000000ff */
[----:B------:R-:W-:-:S02]  /*02a0*/  FMUL R5, R25, R16 ;  /* 0x0000001019057220 */ /* 0x000fc40000400000 */
[----:B------:R-:W-:Y:S01]  /*02b0*/  FADD R4, R4, R19 ;  /* 0x0000001304047221 */ /* 0x000fe20000000000 */
[----:B------:R-:W-:Y:S01]  /*02c0*/  FFMA R0, R23, R19, R0 ;  /* 0x0000001317007223 */ /* 0x000fe20000000000 */
[----:B------:R-:W-:-:S04]  /*02d0*/  FMUL R19, R21, R16 ;  /* 0x0000001015137220 */ /* 0x000fc80000400000 */
[----:B------:R-:W-:Y:S01]  /*02e0*/  FADD R4, R4, R19 ;  /* 0x0000001304047221 */ /* 0x000fe20000000000 */
[----:B------:R-:W-:Y:S01]  /*02f0*/  FFMA R0, R21, R19, R0 ;  /* 0x0000001315007223 */ /* 0x000fe20000000000 */
[-C--:B------:R-:W-:Y:S02]  /*0300*/  FMUL R19, R27, R16.reuse ;  /* 0x000000101b137220 */ /* 0x080fe40000400000 */
[----:B------:R-:W-:Y:S01]  /*0310*/  FADD R4, R4, R5 ;  /* 0x0000000504047221 */ /* 0x000fe20000000000 */
[----:B------:R-:W-:Y:S01]  /*0320*/  FFMA R6, R25, R5, R0 ;  /* 0x0000000519067223 */ /* 0x000fe20000000000 */
[----:B------:R-:W-:Y:S02]  /*0330*/  HADD2.F32 R0, -RZ, R7.H0_H0 ;  /* 0x20000007ff007230 */ /* 0x000fe40000004100 */
[-C--:B------:R-:W-:Y:S01]  /*0340*/  FMUL R5, R29, R16.reuse ;  /* 0x000000101d057220 */ /* 0x080fe20000400000 */
[----:B------:R-:W-:Y:S01]  /*0350*/  FADD R4, R4, R19 ;  /* 0x0000001304047221 */ /* 0x000fe20000000000 */
[----:B------:R-:W-:Y:S01]  /*0360*/  FFMA R6, R27, R19, R6 ;  /* 0x000000131b067223 */ /* 0x000fe20000000006 */
[-C--:B------:R-:W-:Y:S01]  /*0370*/  FMUL R19, R20, R16.reuse ;  /* 0x0000001014137220 */ /* 0x080fe20000400000 */
[----:B------:R-:W-:Y:S01]  /*0380*/  FMUL R7, R0, R16 ;  /* 0x0000001000077220 */ /* 0x000fe20000400000 */
[----:B------:R-:W-:Y:S01]  /*0390*/  FADD R4, R4, R5 ;  /* 0x0000000504047221 */ /* 0x000fe20000000000 */
[----:B------:R-:W-:Y:S01]  /*03a0*/  FFMA R5, R29, R5, R6 ;  /* 0x000000051d057223 */ /* 0x000fe20000000006 */
[----:B0-----:R-:W-:-:S02]  /*03b0*/  ISETP.GT.AND P0, PT, R18, 0x1e, PT ;  /* 0x0000001e1200780c */ /* 0x001fc40003f04270 */
[----:B------:R-:W-:Y:S01]  /*03c0*/  FADD R4, R4, R7 ;  /* 0x0000000704047221 */ /* 0x000fe20000000000 */
[----:B------:R-:W-:Y:S01]  /*03d0*/  FFMA R5, R0, R7, R5 ;  /* 0x0000000700057223 */ /* 0x000fe20000000005 */
[----:B------:R-:W-:Y:S02]  /*03e0*/  ISETP.GT.AND P1, PT, R18, 0x17, PT ;  /* 0x000000171200780c */ /* 0x000fe40003f24270 */
[----:B------:R-:W-:Y:S01]  /*03f0*/  FADD R7, R4, R19 ;  /* 0x0000001304077221 */ /* 0x000fe20000000000 */
[----:B------:R-:W-:-:S04]  /*0400*/  FFMA R6, R20, R19, R5 ;  /* 0x0000001314067223 */ /* 0x000fc80000000005 */
[----:B------:R-:W0:Y:S04]  /*0410*/  SHFL.DOWN PT, R4, R7, 0x1, 0x1f ;  /* 0x08201f0007047f89 */ /* 0x000e2800000e0000 */
[----:B------:R-:W1:Y:S01]  /*0420*/  SHFL.DOWN PT, R5, R6, 0x1, 0x1f ;  /* 0x08201f0006057f89 */ /* 0x000e6200000e0000 */
[----:B0-----:R-:W-:Y:S01]  /*0430*/  @!P0 FADD R7, R7, R4 ;  /* 0x0000000407078221 */ /* 0x001fe20000000000 */
[----:B-1----:R-:W-:-:S04]  /*0440*/  @!P0 FADD R6, R6, R5 ;  /* 0x0000000506068221 */ /* 0x002fc80000000000 */
[----:B------:R-:W0:Y:S01]  /*0450*/  SHFL.DOWN PT, R4, R7, 0x2, 0x1f ;  /* 0x08401f0007047f89 */ /* 0x000e2200000e0000 */
[----:B------:R-:W-:-:S03]  /*0460*/  ISETP.GT.AND P0, PT, R18, 0x1d, PT ;  /* 0x0000001d1200780c */ /* 0x000fc60003f04270 */
[----:B------:R-:W1:Y:S10]  /*0470*/  SHFL.DOWN PT, R5, R6, 0x2, 0x1f ;  /* 0x08401f0006057f89 */ /* 0x000e7400000e0000 */
        /* <DEDUP_REMOVED lines=8> */
[----:B------:R-:W-:-:S03]  /*0500*/  ISETP.NE.AND P0, PT, R18, RZ, PT ;  /* 0x000000ff1200720c */ /* 0x000fc60003f05270 */
[----:B------:R-:W1:Y:S10]  /*0510*/  SHFL.DOWN PT, R5, R6, 0x8, 0x1f ;  /* 0x09001f0006057f89 */ /* 0x000e7400000e0000 */
[----:B------:R-:W2:Y:S01]  /*0520*/  @!P0 S2R R22, SR_CgaCtaId ;  /* 0x0000000000168919 */ /* 0x000ea20000008800 */
[----:B------:R-:W-:-:S02]  /*0530*/  @!P0 MOV R19, 0x400 ;  /* 0x0000040000138802 */ /* 0x000fc40000000f00 */
[----:B------:R-:W-:-:S04]  /*0540*/  @!P0 SHF.R.U32.HI R16, RZ, 0x2, R17 ;  /* 0x00000002ff108819 */ /* 0x000fc80000011611 */
[----:B------:R-:W-:Y:S01]  /*0550*/  @!P0 LOP3.LUT R16, R16, 0xf8, RZ, 0xc0, !PT ;  /* 0x000000f810108812 */ /* 0x000fe200078ec0ff */
[----:B0-----:R-:W-:Y:S01]  /*0560*/  @!P1 FADD R7, R7, R4 ;  /* 0x0000000407079221 */ /* 0x001fe20000000000 */
[----:B-1----:R-:W-:-:S04]  /*0570*/  @!P1 FADD R6, R6, R5 ;  /* 0x0000000506069221 */ /* 0x002fc80000000000 */
[----:B------:R-:W0:Y:S01]  /*0580*/  SHFL.DOWN PT, R4, R7, 0x10, 0x1f ;  /* 0x0a001f0007047f89 */ /* 0x000e2200000e0000 */
[----:B------:R-:W-:-:S03]  /*0590*/  ISETP.GT.AND P1, PT, R18, 0xf, PT ;  /* 0x0000000f1200780c */ /* 0x000fc60003f24270 */
[----:B------:R-:W1:Y:S01]  /*05a0*/  SHFL.DOWN PT, R5, R6, 0x10, 0x1f ;  /* 0x0a001f0006057f89 */ /* 0x000e6200000e0000 */
[----:B--2---:R-:W-:-:S04]  /*05b0*/  @!P0 LEA R19, R22, R19, 0x18 ;  /* 0x0000001316138211 */ /* 0x004fc800078ec0ff */
[----:B------:R-:W-:Y:S01]  /*05c0*/  @!P0 IADD3 R16, PT, PT, R16, R19, RZ ;  /* 0x0000001310108210 */ /* 0x000fe20007ffe0ff */
[----:B0-----:R-:W-:Y:S01]  /*05d0*/  FADD R4, R7, R4 ;  /* 0x0000000407047221 */ /* 0x001fe20000000000 */
[----:B-1----:R-:W-:-:S04]  /*05e0*/  FADD R5, R6, R5 ;  /* 0x0000000506057221 */ /* 0x002fc80000000000 */
[----:B------:R-:W-:Y:S01]  /*05f0*/  FSEL R17, R7, R4, P1 ;  /* 0x0000000407117208 */ /* 0x000fe20000800000 */
[----:B------:R0:W-:Y:S01]  /*0600*/  @!P0 STS.64 [R16+0x8], R4 ;  /* 0x0000080410008388 */ /* 0x0001e20000000a00 */
[----:B------:R-:W-:Y:S01]  /*0610*/  FSEL R22, R6, R5, P1 ;  /* 0x0000000506167208 */ /* 0x000fe20000800000 */
[----:B------:R-:W-:Y:S06]  /*0620*/  BAR.SYNC.DEFER_BLOCKING 0x0 ;  /* 0x0000000000007b1d */ /* 0x000fec0000010000 */
[----:B------:R-:W-:Y:S05]  /*0630*/  @P2 BRA `(.L_x_4) ;  /* 0x0000000000542947 */ /* 0x000fea0003800000 */
[----:B------:R-:W1:Y:S01]  /*0640*/  S2UR UR5, SR_CgaCtaId ;  /* 0x00000000000579c3 */ /* 0x000e620000008800 */
[----:B------:R-:W-:Y:S02]  /*0650*/  UMOV UR4, 0x400 ;  /* 0x0000040000047882 */ /* 0x000fe40000000000 */
[----:B-1----:R-:W-:Y:S01]  /*0660*/  ULEA UR4, UR5, UR4, 0x18 ;  /* 0x0000000405047291 */ /* 0x002fe2000f8ec0ff */
[----:B------:R-:W1:Y:S08]  /*0670*/  LDCU UR5, c[0x0][0x3a8] ;  /* 0x00007500ff0577ac */ /* 0x000e700008000800 */
[----:B0-----:R-:W0:Y:S02]  /*0680*/  LDS.128 R4, [UR4+0x10] ;  /* 0x00001004ff047984 */ /* 0x001e240008000c00 */
[----:B0-----:R-:W-:Y:S01]  /*0690*/  FADD R4, R17, R4 ;  /* 0x0000000411047221 */ /* 0x001fe20000000000 */
[----:B------:R-:W-:Y:S01]  /*06a0*/  FADD R22, R22, R5 ;  /* 0x0000000516167221 */ /* 0x000fe20000000000 */
[----:B------:R-:W0:Y:S02]  /*06b0*/  LDS.128 R16, [UR4+0x20] ;  /* 0x00002004ff107984 */ /* 0x000e240008000c00 */
[----:B------:R-:W-:Y:S01]  /*06c0*/  FADD R5, R4, R6 ;  /* 0x0000000604057221 */ /* 0x000fe20000000000 */
[----:B------:R-:W-:-:S03]  /*06d0*/  FADD R22, R22, R7 ;  /* 0x0000000716167221 */ /* 0x000fc60000000000 */
[----:B0-----:R-:W-:Y:S01]  /*06e0*/  FADD R5, R5, R16 ;  /* 0x0000001005057221 */ /* 0x001fe20000000000 */
[----:B------:R-:W-:-:S03]  /*06f0*/  FADD R22, R22, R17 ;  /* 0x0000001116167221 */ /* 0x000fc60000000000 */
[----:B------:R-:W-:Y:S01]  /*0700*/  FADD R18, R5, R18 ;  /* 0x0000001205127221 */ /* 0x000fe20000000000 */
[----:B------:R-:W-:-:S04]  /*0710*/  FADD R19, R22, R19 ;  /* 0x0000001316137221 */ /* 0x000fc80000000000 */
[----:B------:R-:W-:-:S04]  /*0720*/  FFMA R19, -R18, R18, R19 ;  /* 0x0000001212137223 */ /* 0x000fc80000000113 */
[----:B-1----:R-:W-:-:S05]  /*0730*/  FADD R4, R19, UR5 ;  /* 0x0000000513047e21 */ /* 0x002fca0008000000 */
[----:B------:R-:W-:-:S13]  /*0740*/  FSETP.GEU.AND P0, PT, |R4|, 1.175494350822287508e-38, PT ;  /* 0x008000000400780b */ /* 0x000fda0003f0e200 */
[----:B------:R-:W-:-:S04]  /*0750*/  @!P0 FMUL R4, R4, 16777216 ;  /* 0x4b80000004048820 */ /* 0x000fc80000400000 */
[----:B------:R-:W0:Y:S02]  /*0760*/  MUFU.RSQ R19, R4 ;  /* 0x0000000400137308 */ /* 0x000e240000001400 */
[----:B0-----:R-:W-:-:S05]  /*0770*/  @!P0 FMUL R19, R19, 4096 ;  /* 0x4580000013138820 */ /* 0x001fca0000400000 */
[----:B------:R1:W-:Y:S02]  /*0780*/  STS.64 [UR4+0x38], R18 ;  /* 0x00003812ff007988 */ /* 0x0003e40008000a04 */
.L_x_4:
[----:B------:R-:W-:Y:S05]  /*0790*/  BSYNC.RECONVERGENT B0 ;  /* 0x0000000000007941 */ /* 0x000fea0003800200 */
.L_x_3:
[----:B------:R-:W2:Y:S08]  /*07a0*/  S2UR UR5, SR_CgaCtaId ;  /* 0x00000000000579c3 */ /* 0x000eb00000008800 */
[----:B------:R-:W-:Y:S01]  /*07b0*/  BAR.SYNC.DEFER_BLOCKING 0x0 ;  /* 0x0000000000007b1d */ /* 0x000fe20000010000 */
[----:B-----5:R-:W-:Y:S02]  /*07c0*/  HADD2.F32 R6, -RZ, R9.H0_H0 ;  /* 0x20000009ff067230 */ /* 0x020fe40000004100 */
[----:B0-----:R-:W-:-:S02]  /*07d0*/  HADD2.F32 R16, -RZ, R8.H0_H0 ;  /* 0x20000008ff107230 */ /* 0x001fc40000004100 */
[----:B------:R-:W-:Y:S01]  /*07e0*/  HADD2.F32 R9, -RZ, R9.H1_H1 ;  /* 0x30000009ff097230 */ /* 0x000fe20000004100 */
[----:B------:R-:W-:Y:S02]  /*07f0*/  UMOV UR4, 0x400 ;  /* 0x0000040000047882 */ /* 0x000fe40000000000 */
[----:B-1----:R-:W0:Y:S01]  /*0800*/  LDC.64 R18, c[0x0][0x3a0] ;  /* 0x0000e800ff127b82 */ /* 0x002e220000000a00 */
[--C-:B------:R-:W-:Y:S02]  /*0810*/  HADD2.F32 R7, -RZ, R10.reuse.H0_H0 ;  /* 0x2000000aff077230 */ /* 0x100fe40000004100 */
[----:B------:R-:W-:Y:S02]  /*0820*/  HADD2.F32 R17, -RZ, R10.H1_H1 ;  /* 0x3000000aff117230 */ /* 0x000fe40000004100 */
[----:B------:R-:W-:Y:S02]  /*0830*/  HADD2.F32 R10, -RZ, R11.H0_H0 ;  /* 0x2000000bff0a7230 */ /* 0x000fe40000004100 */
[----:B------:R-:W-:-:S02]  /*0840*/  HADD2.F32 R8, -RZ, R8.H1_H1 ;  /* 0x30000008ff087230 */ /* 0x000fc40000004100 */
[----:B------:R-:W-:Y:S02]  /*0850*/  HADD2.F32 R11, -RZ, R11.H1_H1 ;  /* 0x3000000bff0b7230 */ /* 0x000fe40000004100 */
[----:B------:R-:W-:Y:S01]  /*0860*/  HADD2.F32 R28, -RZ, R15.H1_H1 ;  /* 0x3000000fff1c7230 */ /* 0x000fe20000004100 */
[----:B--2---:R-:W-:Y:S01]  /*0870*/  ULEA UR4, UR5, UR4, 0x18 ;  /* 0x0000000405047291 */ /* 0x004fe2000f8ec0ff */
[----:B0-----:R-:W-:-:S08]  /*0880*/  IMAD.WIDE R18, R2, 0x2, R18 ;  /* 0x0000000202127825 */ /* 0x001fd000078e0212 */
[----:B------:R-:W0:Y:S02]  /*0890*/  LDS.64 R4, [UR4+0x38] ;  /* 0x00003804ff047984 */ /* 0x000e240008000a00 */
[--C-:B0-----:R-:W-:Y:S01]  /*08a0*/  FADD R3, R3, -R4.reuse ;  /* 0x8000000403037221 */ /* 0x101fe20000000000 */
[--C-:B------:R-:W-:Y:S01]  /*08b0*/  FADD R22, R25, -R4.reuse ;  /* 0x8000000419167221 */ /* 0x100fe20000000000 */
[--C-:B------:R-:W-:Y:S01]  /*08c0*/  FADD R23, R23, -R4.reuse ;  /* 0x8000000417177221 */ /* 0x100fe20000000000 */
[--C-:B------:R-:W-:Y:S01]  /*08d0*/  FADD R21, R21, -R4.reuse ;  /* 0x8000000415157221 */ /* 0x100fe20000000000 */
[--C-:B------:R-:W-:Y:S01]  /*08e0*/  FADD R24, R27, -R4.reuse ;  /* 0x800000041b187221 */ /* 0x100fe20000000000 */
[--C-:B------:R-:W-:Y:S01]  /*08f0*/  FADD R26, R29, -R4.reuse ;  /* 0x800000041d1a7221 */ /* 0x100fe20000000000 */
[--C-:B------:R-:W-:Y:S01]  /*0900*/  FADD R25, R0, -R4.reuse ;  /* 0x8000000400197221 */ /* 0x100fe20000000000 */
[----:B------:R-:W-:Y:S01]  /*0910*/  FADD R4, R20, -R4 ;  /* 0x8000000414047221 */ /* 0x000fe20000000000 */
[----:B------:R-:W-:Y:S01]  /*0920*/  FMUL R16, R16, R3 ;  /* 0x0000000310107220 */ /* 0x000fe20000400000 */
[----:B------:R-:W-:Y:S01]  /*0930*/  FMUL R22, R9, R22 ;  /* 0x0000001609167220 */ /* 0x000fe20000400000 */
[----:B------:R-:W-:-:S02]  /*0940*/  HADD2.F32 R20, -RZ, R12.H0_H0 ;  /* 0x2000000cff147230 */ /* 0x000fc40000004100 */
[----:B------:R-:W-:Y:S01]  /*0950*/  FMUL R7, R7, R24 ;  /* 0x0000001807077220 */ /* 0x000fe20000400000 */
[----:B------:R-:W-:Y:S02]  /*0960*/  HADD2.F32 R3, -RZ, R12.H1_H1 ;  /* 0x3000000cff037230 */ /* 0x000fe40000004100 */
[----:B------:R-:W-:Y:S01]  /*0970*/  FMUL R8, R8, R23 ;  /* 0x0000001708087220 */ /* 0x000fe20000400000 */
[--C-:B------:R-:W-:Y:S02]  /*0980*/  HADD2.F32 R9, -RZ, R13.reuse.H0_H0 ;  /* 0x2000000dff097230 */ /* 0x100fe40000004100 */
[----:B------:R-:W-:Y:S01]  /*0990*/  FMUL R6, R6, R21 ;  /* 0x0000001506067220 */ /* 0x000fe20000400000 */
[----:B------:R-:W-:Y:S02]  /*09a0*/  HADD2.F32 R0, -RZ, R14.H0_H0 ;  /* 0x2000000eff007230 */ /* 0x000fe40000004100 */
[----:B------:R-:W-:Y:S01]  /*09b0*/  FMUL R17, R17, R26 ;  /* 0x0000001a11117220 */ /* 0x000fe20000400000 */
[----:B------:R-:W-:-:S02]  /*09c0*/  HADD2.F32 R13, -RZ, R13.H1_H1 ;  /* 0x3000000dff0d7230 */ /* 0x000fc40000004100 */
[----:B------:R-:W-:Y:S01]  /*09d0*/  FMUL R25, R10, R25 ;  /* 0x000000190a197220 */ /* 0x000fe20000400000 */
[----:B------:R-:W-:Y:S02]  /*09e0*/  HADD2.F32 R14, -RZ, R14.H1_H1 ;  /* 0x3000000eff0e7230 */ /* 0x000fe40000004100 */
[----:B------:R-:W-:Y:S01]  /*09f0*/  FMUL R11, R11, R4 ;  /* 0x000000040b0b7220 */ /* 0x000fe20000400000 */
[----:B------:R-:W-:Y:S02]  /*0a00*/  HADD2.F32 R12, -RZ, R15.H0_H0 ;  /* 0x2000000fff0c7230 */ /* 0x000fe40000004100 */
[C---:B------:R-:W-:Y:S01]  /*0a10*/  FFMA R0, R5.reuse, R7, R0 ;  /* 0x0000000705007223 */ /* 0x040fe20000000000 */
[C---:B------:R-:W-:Y:S01]  /*0a20*/  FFMA R4, R5.reuse, R16, R20 ;  /* 0x0000001005047223 */ /* 0x040fe20000000014 */
[C---:B------:R-:W-:Y:S01]  /*0a30*/  FFMA R9, R5.reuse, R6, R9 ;  /* 0x0000000605097223 */ /* 0x040fe20000000009 */
[C---:B------:R-:W-:Y:S01]  /*0a40*/  FFMA R28, R5.reuse, R11, R28 ;  /* 0x0000000b051c7223 */ /* 0x040fe2000000001c */
[C---:B------:R-:W-:Y:S01]  /*0a50*/  FFMA R7, R5.reuse, R25, R12 ;  /* 0x0000001905077223 */ /* 0x040fe2000000000c */
[C---:B------:R-:W-:Y:S01]  /*0a60*/  FFMA R17, R5.reuse, R17, R14 ;  /* 0x0000001105117223 */ /* 0x040fe2000000000e */
[C---:B------:R-:W-:Y:S01]  /*0a70*/  FFMA R22, R5.reuse, R22, R13 ;  /* 0x0000001605167223 */ /* 0x040fe2000000000d */
[----:B------:R-:W-:-:S02]  /*0a80*/  FFMA R3, R5, R8, R3 ;  /* 0x0000000805037223 */ /* 0x000fc40000000003 */
[----:B------:R-:W-:Y:S02]  /*0a90*/  F2FP.F16.F32.PACK_AB R7, R28, R7 ;  /* 0x000000071c07723e */ /* 0x000fe400000000ff */
[----:B------:R-:W-:Y:S02]  /*0aa0*/  F2FP.F16.F32.PACK_AB R6, R17, R0 ;  /* 0x000000001106723e */ /* 0x000fe400000000ff */
[----:B------:R-:W-:Y:S02]  /*0ab0*/  F2FP.F16.F32.PACK_AB R5, R22, R9 ;  /* 0x000000091605723e */ /* 0x000fe400000000ff */
[----:B------:R-:W-:-:S05]  /*0ac0*/  F2FP.F16.F32.PACK_AB R4, R3, R4 ;  /* 0x000000040304723e */ /* 0x000fca00000000ff */
[----:B------:R-:W-:Y:S01]  /*0ad0*/  STG.E.128 desc[UR6][R18.64], R4 ;  /* 0x0000000412007986 */ /* 0x000fe2000c101d06 */
[----:B------:R-:W-:Y:S05]  /*0ae0*/  EXIT ;  /* 0x000000000000794d */ /* 0x000fea0003800000 */
        .weak           $__internal_0_$__cuda_sm20_rcp_rn_f32_slowpath
        .type           $__internal_0_$__cuda_sm20_rcp_rn_f32_slowpath,@function
        .size           $__internal_0_$__cuda_sm20_rcp_rn_f32_slowpath,(.L_x_85 - $__internal_0_$__cuda_sm20_rcp_rn_f32_slowpath)
$__internal_0_$__cuda_sm20_rcp_rn_f32_slowpath:
[----:B------:R-:W-:-:S04]  /*0af0*/  SHF.L.U32 R9, R0, 0x1, RZ ;  /* 0x0000000100097819 */ /* 0x000fc800000006ff */
[----:B------:R-:W-:-:S04]  /*0b00*/  SHF.R.U32.HI R9, RZ, 0x18, R9 ;  /* 0x00000018ff097819 */ /* 0x000fc80000011609 */
[----:B------:R-:W-:-:S13]  /*0b10*/  ISETP.NE.U32.AND P0, PT, R9, RZ, PT ;  /* 0x000000ff0900720c */ /* 0x000fda0003f05070 */
[----:B------:R-:W-:Y:S05]  /*0b20*/  @P0 BRA `(.L_x_5) ;  /* 0x00000000002c0947 */ /* 0x000fea0003800000 */
[----:B------:R-:W-:-:S04]  /*0b30*/  SHF.L.U32 R9, R0, 0x1, RZ ;  /* 0x0000000100097819 */ /* 0x000fc800000006ff */
[----:B------:R-:W-:-:S13]  /*0b40*/  ISETP.NE.AND P0, PT, R9, RZ, PT ;  /* 0x000000ff0900720c */ /* 0x000fda0003f05270 */
[----:B------:R0:W1:Y:S01]  /*0b50*/  @!P0 MUFU.RCP R9, R0 ;  /* 0x0000000000098308 */ /* 0x0000620000001000 */
[----:B------:R-:W-:Y:S05]  /*0b60*/  @!P0 BRA `(.L_x_6) ;  /* 0x0000000000a48947 */ /* 0x000fea0003800000 */
[----:B------:R-:W-:-:S04]  /*0b70*/  FFMA R10, R0, 1.84467440737095516160e+19, RZ ;  /* 0x5f800000000a7823 */ /* 0x000fc800000000ff */
[----:B-1----:R-:W0:Y:S02]  /*0b80*/  MUFU.RCP R9, R10 ;  /* 0x0000000a00097308 */ /* 0x002e240000001000 */
[----:B0-----:R-:W-:-:S04]  /*0b90*/  FFMA R0, R10, R9, -1 ;  /* 0xbf8000000a007423 */ /* 0x001fc80000000009 */
[----:B------:R-:W-:-:S04]  /*0ba0*/  FADD.FTZ R0, -R0, -RZ ;  /* 0x800000ff00007221 */ /* 0x000fc80000010100 */
[----:B------:R-:W-:-:S04]  /*0bb0*/  FFMA R0, R9, R0, R9 ;  /* 0x0000000009007223 */ /* 0x000fc80000000009 */
[----:B------:R-:W-:Y:S01]  /*0bc0*/  FFMA R9, R0, 1.84467440737095516160e+19, RZ ;  /* 0x5f80000000097823 */ /* 0x000fe200000000ff */
[----:B------:R-:W-:Y:S06]  /*0bd0*/  BRA `(.L_x_6) ;  /* 0x0000000000887947 */ /* 0x000fec0003800000 */
.L_x_5:
[----:B------:R-:W-:-:S04]  /*0be0*/  IADD3 R10, PT, PT, R9, -0xfd, RZ ;  /* 0xffffff03090a7810 */ /* 0x000fc80007ffe0ff */
[----:B------:R-:W-:-:S13]  /*0bf0*/  ISETP.GT.U32.AND P0, PT, R10, 0x1, PT ;  /* 0x000000010a00780c */ /* 0x000fda0003f04070 */
[----:B------:R-:W-:Y:S05]  /*0c00*/  @P0 BRA `(.L_x_7) ;  /* 0x0000000000780947 */ /* 0x000fea0003800000 */
[----:B------:R-:W-:Y:S01]  /*0c10*/  LOP3.LUT R11, R0, 0x7fffff, RZ, 0xc0, !PT ;  /* 0x007fffff000b7812 */ /* 0x000fe200078ec0ff */
[----:B------:R-:W-:-:S03]  /*0c20*/  HFMA2 R15, -RZ, RZ, 0, 1.78813934326171875e-07 ;  /* 0x00000003ff0f7431 */ /* 0x000fc600000001ff */
[----:B------:R-:W-:-:S04]  /*0c30*/  LOP3.LUT R11, R11, 0x3f800000, RZ, 0xfc, !PT ;  /* 0x3f8000000b0b7812 */ /* 0x000fc800078efcff */
[----:B------:R-:W0:Y:S01]  /*0c40*/  MUFU.RCP R12, R11 ;  /* 0x0000000b000c7308 */ /* 0x000e220000001000 */
[----:B------:R-:W-:Y:S01]  /*0c50*/  SHF.L.U32 R16, R15, R10, RZ ;  /* 0x0000000a0f107219 */ /* 0x000fe200000006ff */
[----:B0-----:R-:W-:-:S04]  /*0c60*/  FFMA R13, R11, R12, -1 ;  /* 0xbf8000000b0d7423 */ /* 0x001fc8000000000c */
[----:B------:R-:W-:-:S04]  /*0c70*/  FADD.FTZ R13, -R13, -RZ ;  /* 0x800000ff0d0d7221 */ /* 0x000fc80000010100 */
[CCC-:B------:R-:W-:Y:S01]  /*0c80*/  FFMA.RM R14, R12.reuse, R13.reuse, R12.reuse ;  /* 0x0000000d0c0e7223 */ /* 0x1c0fe2000000400c */
[----:B------:R-:W-:-:S04]  /*0c90*/  FFMA.RP R13, R12, R13, R12 ;  /* 0x0000000d0c0d7223 */ /* 0x000fc8000000800c */
[C---:B------:R-:W-:Y:S02]  /*0ca0*/  LOP3.LUT R12, R14.reuse, 0x7fffff, RZ, 0xc0, !PT ;  /* 0x007fffff0e0c7812 */ /* 0x040fe400078ec0ff */
[----:B------:R-:W-:Y:S02]  /*0cb0*/  FSETP.NEU.FTZ.AND P0, PT, R14, R13, PT ;  /* 0x0000000d0e00720b */ /* 0x000fe40003f1d000 */
[----:B------:R-:W-:Y:S02]  /*0cc0*/  LOP3.LUT R13, R12, 0x800000, RZ, 0xfc, !PT ;  /* 0x008000000c0d7812 */ /* 0x000fe400078efcff */
[----:B------:R-:W-:Y:S02]  /*0cd0*/  SEL R12, RZ, 0xffffffff, !P0 ;  /* 0xffffffffff0c7807 */ /* 0x000fe40004000000 */
[----:B------:R-:W-:Y:S02]  /*0ce0*/  LOP3.LUT R11, R16, R13, RZ, 0xc0, !PT ;  /* 0x0000000d100b7212 */ /* 0x000fe400078ec0ff */
[----:B------:R-:W-:-:S02]  /*0cf0*/  IADD3 R12, PT, PT, -R12, RZ, RZ ;  /* 0x000000ff0c0c7210 */ /* 0x000fc40007ffe1ff */
[-C--:B------:R-:W-:Y:S02]  /*0d00*/  SHF.R.U32.HI R11, RZ, R10.reuse, R11 ;  /* 0x0000000aff0b7219 */ /* 0x080fe4000001160b */
[----:B------:R-:W-:Y:S02]  /*0d10*/  LOP3.LUT P1, RZ, R12, R10, R13, 0xf8, !PT ;  /* 0x0000000a0cff7212 */ /* 0x000fe4000782f80d */
[C---:B------:R-:W-:Y:S02]  /*0d20*/  LOP3.LUT P0, RZ, R11.reuse, 0x1, RZ, 0xc0, !PT ;  /* 0x000000010bff7812 */ /* 0x040fe4000780c0ff */
[----:B------:R-:W-:-:S04]  /*0d30*/  LOP3.LUT P2, RZ, R11, 0x2, RZ, 0xc0, !PT ;  /* 0x000000020bff7812 */ /* 0x000fc8000784c0ff */
[----:B------:R-:W-:Y:S02]  /*0d40*/  PLOP3.LUT P0, PT, P0, P1, P2, 0xe0, 0x0 ;  /* 0x000000000000781c */ /* 0x000fe40000703c20 */
[----:B------:R-:W-:Y:S02]  /*0d50*/  LOP3.LUT P1, RZ, R0, 0x7fffff, RZ, 0xc0, !PT ;  /* 0x007fffff00ff7812 */ /* 0x000fe4000782c0ff */
[----:B------:R-:W-:-:S04]  /*0d60*/  SEL R10, RZ, 0x1, !P0 ;  /* 0x00000001ff0a7807 */ /* 0x000fc80004000000 */
[----:B------:R-:W-:-:S04]  /*0d70*/  IADD3 R10, PT, PT, -R10, RZ, RZ ;  /* 0x000000ff0a0a7210 */ /* 0x000fc80007ffe1ff */
[----:B------:R-:W-:Y:S02]  /*0d80*/  ISETP.GE.AND P0, PT, R10, RZ, PT ;  /* 0x000000ff0a00720c */ /* 0x000fe40003f06270 */
[----:B------:R-:W-:-:S04]  /*0d90*/  IADD3 R10, PT, PT, R9, -0xfc, RZ ;  /* 0xffffff04090a7810 */ /* 0x000fc80007ffe0ff */
[----:B------:R-:W-:-:S07]  /*0da0*/  SHF.R.U32.HI R9, RZ, R10, R13 ;  /* 0x0000000aff097219 */ /* 0x000fce000001160d */
[----:B------:R-:W-:-:S04]  /*0db0*/  @!P0 IADD3 R9, PT, PT, R9, 0x1, RZ ;  /* 0x0000000109098810 */ /* 0x000fc80007ffe0ff */
[----:B------:R-:W-:-:S04]  /*0dc0*/  @!P1 SHF.L.U32 R9, R9, 0x1, RZ ;  /* 0x0000000109099819 */ /* 0x000fc800000006ff */
[----:B------:R-:W-:Y:S01]  /*0dd0*/  LOP3.LUT R9, R9, 0x80000000, R0, 0xf8, !PT ;  /* 0x8000000009097812 */ /* 0x000fe200078ef800 */
[----:B------:R-:W-:Y:S06]  /*0de0*/  BRA `(.L_x_6) ;  /* 0x0000000000047947 */ /* 0x000fec0003800000 */
.L_x_7:
[----:B------:R2:W3:Y:S02]  /*0df0*/  MUFU.RCP R9, R0 ;  /* 0x0000000000097308 */ /* 0x0004e40000001000 */
.L_x_6:
[----:B-1-3--:R-:W-:Y:S02]  /*0e00*/  MOV R16, R9 ;  /* 0x0000000900107202 */ /* 0x00afe40000000f00 */
[----:B------:R-:W-:-:S04]  /*0e10*/  MOV R9, 0x0 ;  /* 0x0000000000097802 */ /* 0x000fc80000000f00 */
[----:B0-2---:R-:W-:Y:S05]  /*0e20*/  RET.REL.NODEC R8 `(_Z21LayerNormMediumKernelI6__halffLi160ELi8EEviPKT_S3_S3_PS1_f) ;  /* 0xfffffff008747950 */ /* 0x005fea0003c3ffff */
.L_x_8:
        /* <DEDUP_REMOVED lines=13> */
.L_x_85:


//--------------------- .text._Z21LayerNormMediumKernelI6__halffLi96ELi8EEviPKT_S3_S3_PS1_f --------------------------
	.section	.text._Z21LayerNormMediumKernelI6__halffLi96ELi8EEviPKT_S3_S3_PS1_f,"ax",@progbits
	.align	128
        .global         _Z21LayerNormMediumKernelI6__halffLi96ELi8EEviPKT_S3_S3_PS1_f
        .type           _Z21LayerNormMediumKernelI6__halffLi96ELi8EEviPKT_S3_S3_PS1_f,@function
        .size           _Z21LayerNormMediumKernelI6__halffLi96ELi8EEviPKT_S3_S3_PS1_f,(.L_x_86 - _Z21LayerNormMediumKernelI6__halffLi96ELi8EEviPKT_S3_S3_PS1_f)
        .other          _Z21LayerNormMediumKernelI6__halffLi96ELi8EEviPKT_S3_S3_PS1_f,@"STO_CUDA_ENTRY STV_DEFAULT"
_Z21LayerNormMediumKernelI6__halffLi96ELi8EEviPKT_S3_S3_PS1_f:
.text._Z21LayerNormMediumKernelI6__halffLi96ELi8EEviPKT_S3_S3_PS1_f:
        /* <DEDUP_REMOVED lines=16> */
[----:B-----5:R-:W-:Y:S05]  /*0100*/  CALL.REL.NOINC `($__internal_1_$__cuda_sm20_rcp_rn_f32_slowpath) ;  /* 0x0000000800747944 */ /* 0x020fea0003c00000 */
[----:B------:R-:W-:Y:S05]  /*0110*/  BRA `(.L_x_10) ;  /* 0x0000000000107947 */ /* 0x000fea0003800000 */
.L_x_9:
[----:B------:R-:W0:Y:S02]  /*0120*/  MUFU.RCP R23, R0 ;  /* 0x0000000000177308 */ /* 0x000e240000001000 */
[----:B0-----:R-:W-:-:S04]  /*0130*/  FFMA R8, R0, R23, -1 ;  /* 0xbf80000000087423 */ /* 0x001fc80000000017 */
[----:B------:R-:W-:-:S04]  /*0140*/  FADD.FTZ R8, -R8, -RZ ;  /* 0x800000ff08087221 */ /* 0x000fc80000010100 */
[----:B------:R-:W-:-:S07]  /*0150*/  FFMA R23, R23, R8, R23 ;  /* 0x0000000817177223 */ /* 0x000fce0000000017 */
.L_x_10:
[----:B------:R-:W0:Y:S08]  /*0160*/  LDC.64 R12, c[0x0][0x390] ;  /* 0x0000e400ff0c7b82 */ /* 0x000e300000000a00 */
[----:B------:R-:W1:Y:S01]  /*0170*/  LDC.64 R8, c[0x0][0x398] ;  /* 0x0000e600ff087b82 */ /* 0x000e620000000a00 */
[--C-:B-----5:R-:W-:Y:S02]  /*0180*/  HADD2.F32 R0, -RZ, R4.reuse.H0_H0 ;  /* 0x20000004ff007230 */ /* 0x120fe40000004100 */
[----:B------:R-:W-:-:S03]  /*0190*/  HADD2.F32 R16, -RZ, R4.H1_H1 ;  /* 0x30000004ff107230 */ /* 0x000fc60000004100 */
[-C--:B------:R-:W-:Y:S02]  /*01a0*/  FMUL R17, R0, R23.reuse ;  /* 0x0000001700117220 */ /* 0x080fe40000400000 */
[----:B------:R-:W-:Y:S02]  /*01b0*/  FMUL R19, R16, R23 ;  /* 0x0000001710137220 */ /* 0x000fe40000400000 */
[----:B------:R-:W-:Y:S01]  /*01c0*/  FADD R4, RZ, R17 ;  /* 0x00000011ff047221 */ /* 0x000fe20000000000 */
[----:B------:R-:W-:Y:S01]  /*01d0*/  FFMA R17, R0, R17, RZ ;  /* 0x0000001100117223 */ /* 0x000fe200000000ff */
[----:B0-----:R-:W-:-:S04]  /*01e0*/  IMAD.WIDE.U32 R12, R3, 0x2, R12 ;  /* 0x00000002030c7825 */ /* 0x001fc800078e000c */
[----:B------:R-:W-:Y:S01]  /*01f0*/  FFMA R20, R16, R19, R17 ;  /* 0x0000001310147223 */ /* 0x000fe20000000011 */
[----:B------:R-:W-:Y:S01]  /*0200*/  FADD R4, R4, R19 ;  /* 0x0000001304047221 */ /* 0x000fe20000000000 */
[----:B-1----:R-:W-:-:S04]  /*0210*/  IMAD.WIDE.U32 R8, R3, 0x2, R8 ;  /* 0x0000000203087825 */ /* 0x002fc800078e0008 */
[--C-:B------:R-:W-:Y:S01]  /*0220*/  HADD2.F32 R18, -RZ, R6.reuse.H0_H0 ;  /* 0x20000006ff127230 */ /* 0x100fe20000004100 */
[----:B------:R-:W0:Y:S01]  /*0230*/  S2R R24, SR_LANEID ;  /* 0x0000000000187919 */ /* 0x000e220000000000 */
[--C-:B------:R-:W-:Y:S02]  /*0240*/  HADD2.F32 R3, -RZ, R5.reuse.H0_H0 ;  /* 0x20000005ff037230 */ /* 0x100fe40000004100 */
[----:B------:R-:W-:Y:S02]  /*0250*/  HADD2.F32 R17, -RZ, R5.H1_H1 ;  /* 0x30000005ff117230 */ /* 0x000fe40000004100 */
[----:B------:R-:W-:Y:S02]  /*0260*/  HADD2.F32 R21, -RZ, R7.H1_H1 ;  /* 0x30000007ff157230 */ /* 0x000fe40000004100 */
[-C--:B------:R-:W-:Y:S01]  /*0270*/  FMUL R19, R3, R23.reuse ;  /* 0x0000001703137220 */ /* 0x080fe20000400000 */
[----:B------:R-:W-:Y:S01]  /*0280*/  ISETP.NE.AND P2, PT, R22, RZ, PT ;  /* 0x000000ff1600720c */ /* 0x000fe20003f45270 */
[----:B------:R-:W-:Y:S01]  /*0290*/  FMUL R5, R17, R23 ;  /* 0x0000001711057220 */ /* 0x000fe20000400000 */
[----:B------:R-:W5:Y:S01]  /*02a0*/  LDG.E.128 R12, desc[UR6][R12.64] ;  /* 0x000000060c0c7981 */ /* 0x000f62000c1e1d00 */
[----:B------:R-:W-:Y:S01]  /*02b0*/  FADD R4, R4, R19 ;  /* 0x0000001304047221 */ /* 0x000fe20000000000 */
[----:B------:R-:W-:Y:S01]  /*02c0*/  FFMA R20, R3, R19, R20 ;  /* 0x0000001303147223 */ /* 0x000fe20000000014 */
[----:B------:R-:W-:-:S02]  /*02d0*/  HADD2.F32 R19, -RZ, R6.H1_H1 ;  /* 0x30000006ff137230 */ /* 0x000fc40000004100 */
[----:B------:R-:W-:Y:S01]  /*02e0*/  FMUL R25, R18, R23 ;  /* 0x0000001712197220 */ /* 0x000fe20000400000 */
[----:B------:R-:W-:Y:S01]  /*02f0*/  FADD R4, R4, R5 ;  /* 0x0000000504047221 */ /* 0x000fe20000000000 */
[----:B------:R-:W-:Y:S01]  /*0300*/  FFMA R5, R17, R5, R20 ;  /* 0x0000000511057223 */ /* 0x000fe20000000014 */
[----:B------:R-:W-:Y:S02]  /*0310*/  HADD2.F32 R20, -RZ, R7.H0_H0 ;  /* 0x20000007ff147230 */ /* 0x000fe40000004100 */
[C---:B------:R-:W-:Y:S01]  /*0320*/  FMUL R27, R19.reuse, R23 ;  /* 0x00000017131b7220 */ /* 0x040fe20000400000 */
[----:B------:R-:W-:Y:S01]  /*0330*/  FADD R4, R4, R25 ;  /* 0x0000001904047221 */ /* 0x000fe20000000000 */
[----:B------:R-:W-:Y:S01]  /*0340*/  FFMA R6, R18, R25, R5 ;  /* 0x0000001912067223 */ /* 0x000fe20000000005 */
[----:B------:R-:W5:Y:S01]  /*0350*/  LDG.E.128 R8, desc[UR6][R8.64] ;  /* 0x0000000608087981 */ /* 0x000f62000c1e1d00 */
[----:B------:R-:W-:Y:S01]  /*0360*/  FMUL R5, R20, R23 ;  /* 0x0000001714057220 */ /* 0x000fe20000400000 */
[----:B------:R-:W-:Y:S01]  /*0370*/  FADD R4, R4, R27 ;  /* 0x0000001b04047221 */ /* 0x000fe20000000000 */
[----:B------:R-:W-:Y:S01]  /*0380*/  FFMA R27, R19, R27, R6 ;  /* 0x0000001b131b7223 */ /* 0x000fe20000000006 */
[----:B------:R-:W-:Y:S01]  /*0390*/  FMUL R23, R21, R23 ;  /* 0x0000001715177220 */ /* 0x000fe20000400000 */
[----:B------:R-:W-:Y:S01]  /*03a0*/  BSSY.RECONVERGENT B0, `(.L_x_11) ;  /* 0x000003d000007945 */ /* 0x000fe20003800200 */
[----:B------:R-:W-:Y:S01]  /*03b0*/  FADD R4, R4, R5 ;  /* 0x0000000504047221 */ /* 0x000fe20000000000 */
[----:B------:R-:W-:-:S03]  /*03c0*/  FFMA R6, R20, R5, R27 ;  /* 0x0000000514067223 */ /* 0x000fc6000000001b */
[----:B------:R-:W-:Y:S01]  /*03d0*/  FADD R4, R4, R23 ;  /* 0x0000001704047221 */ /* 0x000fe20000000000 */
[----:B------:R-:W-:Y:S01]  /*03e0*/  FFMA R5, R21, R23, R6 ;  /* 0x0000001715057223 */ /* 0x000fe20000000006 */
[C---:B0-----:R-:W-:Y:S02]  /*03f0*/  ISETP.GT.AND P0, PT, R24.reuse, 0x1e, PT ;  /* 0x0000001e1800780c */ /* 0x041fe40003f04270 */
[----:B------:R-:W-:Y:S01]  /*0400*/  ISETP.GT.AND P1, PT, R24, 0x17, PT ;  /* 0x000000171800780c */ /* 0x000fe20003f24270 */
[----:B------:R-:W0:Y:S04]  /*0410*/  SHFL.DOWN PT, R7, R4, 0x1, 0x1f ;  /* 0x08201f0004077f89 */ /* 0x000e2800000e0000 */
[----:B------:R-:W1:Y:S06]  /*0420*/  SHFL.DOWN PT, R6, R5, 0x1, 0x1f ;  /* 0x08201f0005067f89 */ /* 0x000e6c00000e0000 */
        /* <DEDUP_REMOVED lines=28> */
[----:B------:R0:W-:Y:S01]  /*05f0*/  @!P0 STS [R22+0x4], R7 ;  /* 0x0000040716008388 */ /* 0x0001e20000000800 */
[----:B------:R-:W-:-:S03]  /*0600*/  FSEL R23, R4, R7, P1 ;  /* 0x0000000704177208 */ /* 0x000fc60000800000 */
[----:B------:R0:W-:Y:S01]  /*0610*/  @!P0 STS [R22+0x8], R6 ;  /* 0x0000080616008388 */ /* 0x0001e20000000800 */
[----:B------:R-:W-:Y:S01]  /*0620*/  FSEL R25, R5, R6, P1 ;  /* 0x0000000605197208 */ /* 0x000fe20000800000 */
[----:B------:R-:W-:Y:S06]  /*0630*/  BAR.SYNC.DEFER_BLOCKING 0x0 ;  /* 0x0000000000007b1d */ /* 0x000fec0000010000 */
[----:B------:R-:W-:Y:S05]  /*0640*/  @P2 BRA `(.L_x_12) ;  /* 0x0000000000482947 */ /* 0x000fea0003800000 */
[----:B------:R-:W1:Y:S01]  /*0650*/  S2UR UR5, SR_CgaCtaId ;  /* 0x00000000000579c3 */ /* 0x000e620000008800 */
[----:B------:R-:W-:Y:S02]  /*0660*/  UMOV UR4, 0x400 ;  /* 0x0000040000047882 */ /* 0x000fe40000000000 */
[----:B-1----:R-:W-:Y:S01]  /*0670*/  ULEA UR4, UR5, UR4, 0x18 ;  /* 0x0000000405047291 */ /* 0x002fe2000f8ec0ff */
[----:B------:R-:W1:Y:S08]  /*0680*/  LDCU UR5, c[0x0][0x3a8] ;  /* 0x00007500ff0577ac */ /* 0x000e700008000800 */
[----:B0-----:R-:W0:Y:S04]  /*0690*/  LDS R22, [UR4+0xc] ;  /* 0x00000c04ff167984 */ /* 0x001e280008000800 */
[----:B------:R-:W2:Y:S01]  /*06a0*/  LDS.128 R4, [UR4+0x10] ;  /* 0x00001004ff047984 */ /* 0x000ea20008000c00 */
[----:B0-----:R-:W-:Y:S01]  /*06b0*/  FADD R22, R23, R22 ;  /* 0x0000001617167221 */ /* 0x001fe20000000000 */
[----:B--2---:R-:W-:-:S03]  /*06c0*/  FADD R7, R25, R4 ;  /* 0x0000000419077221 */ /* 0x004fc60000000000 */
[----:B------:R-:W-:Y:S01]  /*06d0*/  FADD R5, R22, R5 ;  /* 0x0000000516057221 */ /* 0x000fe20000000000 */
[----:B------:R-:W-:-:S04]  /*06e0*/  FADD R6, R7, R6 ;  /* 0x0000000607067221 */ /* 0x000fc80000000000 */
[----:B------:R2:W-:Y:S01]  /*06f0*/  STS [UR4+0x24], R5 ;  /* 0x00002405ff007988 */ /* 0x0005e20008000804 */
[----:B------:R-:W-:-:S04]  /*0700*/  FFMA R6, -R5, R5, R6 ;  /* 0x0000000505067223 */ /* 0x000fc80000000106 */
[----:B-1----:R-:W-:-:S05]  /*0710*/  FADD R6, R6, UR5 ;  /* 0x0000000506067e21 */ /* 0x002fca0008000000 */
[----:B------:R-:W-:-:S13]  /*0720*/  FSETP.GEU.AND P0, PT, |R6|, 1.175494350822287508e-38, PT ;  /* 0x008000000600780b */ /* 0x000fda0003f0e200 */
[----:B------:R-:W-:-:S04]  /*0730*/  @!P0 FMUL R6, R6, 16777216 ;  /* 0x4b80000006068820 */ /* 0x000fc80000400000 */
[----:B------:R-:W0:Y:S02]  /*0740*/  MUFU.RSQ R4, R6 ;  /* 0x0000000600047308 */ /* 0x000e240000001400 */
[----:B0-----:R-:W-:-:S05]  /*0750*/  @!P0 FMUL R4, R4, 4096 ;  /* 0x4580000004048820 */ /* 0x001fca0000400000 */
[----:B------:R2:W-:Y:S02]  /*0760*/  STS [UR4+0x28], R4 ;  /* 0x00002804ff007988 */ /* 0x0005e40008000804 */
.L_x_12:
[----:B------:R-:W-:Y:S05]  /*0770*/  BSYNC.RECONVERGENT B0 ;  /* 0x0000000000007941 */ /* 0x000fea0003800200 */
.L_x_11:
[----:B------:R-:W1:Y:S08]  /*0780*/  S2UR UR5, SR_CgaCtaId ;  /* 0x00000000000579c3 */ /* 0x000e700000008800 */
[----:B------:R-:W-:Y:S01]  /*0790*/  BAR.SYNC.DEFER_BLOCKING 0x0 ;  /* 0x0000000000007b1d */ /* 0x000fe20000010000 */
[--C-:B0----5:R-:W-:Y:S02]  /*07a0*/  HADD2.F32 R22, -RZ, R12.reuse.H0_H0 ;  /* 0x2000000cff167230 */ /* 0x121fe40000004100 */
[----:B------:R-:W-:-:S02]  /*07b0*/  HADD2.F32 R12, -RZ, R12.H1_H1 ;  /* 0x3000000cff0c7230 */ /* 0x000fc40000004100 */
[----:B--2---:R-:W-:Y:S01]  /*07c0*/  HADD2.F32 R5, -RZ, R13.H0_H0 ;  /* 0x2000000dff057230 */ /* 0x004fe20000004100 */
[----:B------:R-:W-:Y:S01]  /*07d0*/  UMOV UR4, 0x400 ;  /* 0x0000040000047882 */ /* 0x000fe20000000000 */
[--C-:B------:R-:W-:Y:S02]  /*07e0*/  HADD2.F32 R6, -RZ, R14.reuse.H0_H0 ;  /* 0x2000000eff067230 */ /* 0x100fe40000004100 */
[----:B------:R-:W-:Y:S02]  /*07f0*/  HADD2.F32 R23, -RZ, R14.H1_H1 ;  /* 0x3000000eff177230 */ /* 0x000fe40000004100 */
[----:B------:R-:W-:Y:S02]  /*0800*/  HADD2.F32 R14, -RZ, R15.H0_H0 ;  /* 0x2000000fff0e7230 */ /* 0x000fe40000004100 */
[----:B------:R-:W-:Y:S02]  /*0810*/  HADD2.F32 R13, -RZ, R13.H1_H1 ;  /* 0x3000000dff0d7230 */ /* 0x000fe40000004100 */
[----:B------:R-:W-:-:S02]  /*0820*/  HADD2.F32 R15, -RZ, R15.H1_H1 ;  /* 0x3000000fff0f7230 */ /* 0x000fc40000004100 */
[--C-:B------:R-:W-:Y:S02]  /*0830*/  HADD2.F32 R29, -RZ, R8.reuse.H0_H0 ;  /* 0x20000008ff1d7230 */ /* 0x100fe40000004100 */
[----:B------:R-:W-:Y:S01]  /*0840*/  HADD2.F32 R8, -RZ, R8.H1_H1 ;  /* 0x30000008ff087230 */ /* 0x000fe20000004100 */
[----:B-1----:R-:W-:-:S09]  /*0850*/  ULEA UR4, UR5, UR4, 0x18 ;  /* 0x0000000405047291 */ /* 0x002fd2000f8ec0ff */
[----:B------:R-:W0:Y:S04]  /*0860*/  LDS R7, [UR4+0x24] ;  /* 0x00002404ff077984 */ /* 0x000e280008000800 */
[----:B------:R-:W1:Y:S01]  /*0870*/  LDS R4, [UR4+0x28] ;  /* 0x00002804ff047984 */ /* 0x000e620008000800 */
[--C-:B0-----:R-:W-:Y:S01]  /*0880*/  FADD R25, R16, -R7.reuse ;  /* 0x8000000710197221 */ /* 0x101fe20000000000 */
[--C-:B------:R-:W-:Y:S01]  /*0890*/  FADD R24, R17, -R7.reuse ;  /* 0x8000000711187221 */ /* 0x100fe20000000000 */
[--C-:B------:R-:W-:Y:S01]  /*08a0*/  FADD R27, R0, -R7.reuse ;  /* 0x80000007001b7221 */ /* 0x100fe20000000000 */
[----:B------:R-:W0:Y:S01]  /*08b0*/  LDC.64 R16, c[0x0][0x3a0] ;  /* 0x0000e800ff107b82 */ /* 0x000e220000000a00 */
        /* <DEDUP_REMOVED lines=11> */
[----:B------:R-:W-:Y:S02]  /*0970*/  HADD2.F32 R21, -RZ, R11.H0_H0 ;  /* 0x2000000bff157230 */ /* 0x000fe40000004100 */
[----:B------:R-:W-:Y:S01]  /*0980*/  FMUL R6, R6, R3 ;  /* 0x0000000306067220 */ /* 0x000fe20000400000 */
[--C-:B------:R-:W-:Y:S02]  /*0990*/  HADD2.F32 R9, -RZ, R10.reuse.H0_H0 ;  /* 0x2000000aff097230 */ /* 0x100fe40000004100 */
[----:B------:R-:W-:Y:S01]  /*09a0*/  FMUL R18, R23, R18 ;  /* 0x0000001217127220 */ /* 0x000fe20000400000 */
[----:B------:R-:W-:-:S02]  /*09b0*/  HADD2.F32 R7, -RZ, R10.H1_H1 ;  /* 0x3000000aff077230 */ /* 0x000fc40000004100 */
[----:B------:R-:W-:Y:S01]  /*09c0*/  FMUL R14, R14, R19 ;  /* 0x000000130e0e7220 */ /* 0x000fe20000400000 */
[----:B------:R-:W-:Y:S02]  /*09d0*/  HADD2.F32 R11, -RZ, R11.H1_H1 ;  /* 0x3000000bff0b7230 */ /* 0x000fe40000004100 */
[----:B------:R-:W-:Y:S01]  /*09e0*/  FMUL R20, R15, R20 ;  /* 0x000000140f147220 */ /* 0x000fe20000400000 */
[C---:B-1----:R-:W-:Y:S01]  /*09f0*/  FFMA R27, R4.reuse, R27, R29 ;  /* 0x0000001b041b7223 */ /* 0x042fe2000000001d */
[C---:B------:R-:W-:Y:S01]  /*0a00*/  FFMA R5, R4.reuse, R5, R12 ;  /* 0x0000000504057223 */ /* 0x040fe2000000000c */
[C---:B------:R-:W-:Y:S01]  /*0a10*/  FFMA R6, R4.reuse, R6, R9 ;  /* 0x0000000604067223 */ /* 0x040fe20000000009 */
[C---:B------:R-:W-:Y:S01]  /*0a20*/  FFMA R14, R4.reuse, R14, R21 ;  /* 0x0000000e040e7223 */ /* 0x040fe20000000015 */
[C---:B------:R-:W-:Y:S01]  /*0a30*/  FFMA R11, R4.reuse, R20, R11 ;  /* 0x00000014040b7223 */ /* 0x040fe2000000000b */
[C---:B------:R-:W-:Y:S01]  /*0a40*/  FFMA R3, R4.reuse, R18, R7 ;  /* 0x0000001204037223 */ /* 0x040fe20000000007 */
[C---:B------:R-:W-:Y:S01]  /*0a50*/  FFMA R0, R4.reuse, R13, R0 ;  /* 0x0000000d04007223 */ /* 0x040fe20000000000 */
[----:B------:R-:W-:Y:S01]  /*0a60*/  FFMA R4, R4, R25, R8 ;  /* 0x0000001904047223 */ /* 0x000fe20000000008 */
[----:B0-----:R-:W-:Y:S01]  /*0a70*/  IMAD.WIDE R16, R2, 0x2, R16 ;  /* 0x0000000202107825 */ /* 0x001fe200078e0210 */
[----:B------:R-:W-:-:S02]  /*0a80*/  F2FP.F16.F32.PACK_AB R7, R11, R14 ;  /* 0x0000000e0b07723e */ /* 0x000fc400000000ff */
[----:B------:R-:W-:Y:S02]  /*0a90*/  F2FP.F16.F32.PACK_AB R6, R3, R6 ;  /* 0x000000060306723e */ /* 0x000fe400000000ff */
[----:B------:R-:W-:Y:S02]  /*0aa0*/  F2FP.F16.F32.PACK_AB R5, R0, R5 ;  /* 0x000000050005723e */ /* 0x000fe400000000ff */
[----:B------:R-:W-:-:S05]  /*0ab0*/  F2FP.F16.F32.PACK_AB R4, R4, R27 ;  /* 0x0000001b0404723e */ /* 0x000fca00000000ff */
[----:B------:R-:W-:Y:S01]  /*0ac0*/  STG.E.128 desc[UR6][R16.64], R4 ;  /* 0x0000000410007986 */ /* 0x000fe2000c101d06 */
[----:B------:R-:W-:Y:S05]  /*0ad0*/  EXIT ;  /* 0x000000000000794d */ /* 0x000fea0003800000 */
        .weak           $__internal_1_$__cuda_sm20_rcp_rn_f32_slowpath
        .type           $__internal_1_$__cuda_sm20_rcp_rn_f32_slowpath,@function
        .size           $__internal_1_$__cuda_sm20_rcp_rn_f32_slowpath,(.L_x_86 - $__internal_1_$__cuda_sm20_rcp_rn_f32_slowpath)
$__internal_1_$__cuda_sm20_rcp_rn_f32_slowpath:
        /* <DEDUP_REMOVED lines=15> */
.L_x_13:
        /* <DEDUP_REMOVED lines=33> */
.L_x_15:
[----:B------:R2:W3:Y:S02]  /*0de0*/  MUFU.RCP R9, R0 ;  /* 0x0000000000097308 */ /* 0x0004e40000001000 */
.L_x_14:
[----:B-1-3--:R-:W-:Y:S02]  /*0df0*/  MOV R23, R9 ;  /* 0x0000000900177202 */ /* 0x00afe40000000f00 */
[----:B------:R-:W-:-:S04]  /*0e00*/  MOV R9, 0x0 ;  /* 0x0000000000097802 */ /* 0x000fc80000000f00 */
[----:B0-2---:R-:W-:Y:S05]  /*0e10*/  RET.REL.NODEC R8 `(_Z21LayerNormMediumKernelI6__halffLi96ELi8EEviPKT_S3_S3_PS1_f) ;  /* 0xfffffff008787950 */ /* 0x005fea0003c3ffff */
.L_x_16:
        /* <DEDUP_REMOVED lines=14> */
.L_x_86:


//--------------------- .text._Z21LayerNormMediumKernelI6__halffLi80ELi8EEviPKT_S3_S3_PS1_f --------------------------
	.section	.text._Z21LayerNormMediumKernelI6__halffLi80ELi8EEviPKT_S3_S3_PS1_f,"ax",@progbits
	.align	128
        .global         _Z21LayerNormMediumKernelI6__halffLi80ELi8EEviPKT_S3_S3_PS1_f
        .type           _Z21LayerNormMediumKernelI6__halffLi80ELi8EEviPKT_S3_S3_PS1_f,@function
        .size           _Z21LayerNormMediumKernelI6__halffLi80ELi8EEviPKT_S3_S3_PS1_f,(.L_x_87 - _Z21LayerNormMediumKernelI6__halffLi80ELi8EEviPKT_S3_S3_PS1_f)
        .other          _Z21LayerNormMediumKernelI6__halffLi80ELi8EEviPKT_S3_S3_PS1_f,@"STO_CUDA_ENTRY STV_DEFAULT"
_Z21LayerNormMediumKernelI6__halffLi80ELi8EEviPKT_S3_S3_PS1_f:
.text._Z21LayerNormMediumKernelI6__halffLi80ELi8EEviPKT_S3_S3_PS1_f:
        /* <DEDUP_REMOVED lines=16> */
[----:B-----5:R-:W-:Y:S05]  /*0100*/  CALL.REL.NOINC `($__internal_2_$__cuda_sm20_rcp_rn_f32_slowpath) ;  /* 0x00000008008c7944 */ /* 0x020fea0003c00000 */
[----:B------:R-:W-:Y:S05]  /*0110*/  BRA `(.L_x_18) ;  /* 0x0000000000107947 */ /* 0x000fea0003800000 */
.L_x_17:
[----:B------:R-:W0:Y:S02]  /*0120*/  MUFU.RCP R9, R0 ;  /* 0x0000000000097308 */ /* 0x000e240000001000 */
[----:B0-----:R-:W-:-:S04]  /*0130*/  FFMA R8, R0, R9, -1 ;  /* 0xbf80000000087423 */ /* 0x001fc80000000009 */
[----:B------:R-:W-:-:S04]  /*0140*/  FADD.FTZ R8, -R8, -RZ ;  /* 0x800000ff08087221 */ /* 0x000fc80000010100 */
[----:B------:R-:W-:-:S07]  /*0150*/  FFMA R22, R9, R8, R9 ;  /* 0x0000000809167223 */ /* 0x000fce0000000009 */
.L_x_18:
        /* <DEDUP_REMOVED lines=11> */
[----:B-1----:R-:W-:Y:S01]  /*0210*/  IMAD.WIDE.U32 R8, R3, 0x2, R8 ;  /* 0x0000000203087825 */ /* 0x002fe200078e0008 */
[C---:B------:R-:W-:Y:S01]  /*0220*/  LOP3.LUT R25, R24.reuse, 0x3e0, RZ, 0xc0, !PT ;  /* 0x000003e018197812 */ /* 0x040fe200078ec0ff */
[----:B------:R-:W5:Y:S02]  /*0230*/  LDG.E.128 R12, desc[UR6][R12.64] ;  /* 0x000000060c0c7981 */ /* 0x000f64000c1e1d00 */
[--C-:B------:R-:W-:Y:S02]  /*0240*/  HADD2.F32 R3, -RZ, R5.reuse.H0_H0 ;  /* 0x20000005ff037230 */ /* 0x100fe40000004100 */
[----:B------:R-:W-:Y:S01]  /*0250*/  HADD2.F32 R17, -RZ, R5.H1_H1 ;  /* 0x30000005ff117230 */ /* 0x000fe20000004100 */
[----:B------:R-:W-:Y:S01]  /*0260*/  ISETP.NE.AND P2, PT, R24, RZ, PT ;  /* 0x000000ff1800720c */ /* 0x000fe20003f45270 */
[----:B------:R-:W5:Y:S01]  /*0270*/  LDG.E.128 R8, desc[UR6][R8.64] ;  /* 0x0000000608087981 */ /* 0x000f62000c1e1d00 */
[-C--:B------:R-:W-:Y:S01]  /*0280*/  FMUL R19, R3, R22.reuse ;  /* 0x0000001603137220 */ /* 0x080fe20000400000 */
[----:B------:R-:W-:Y:S01]  /*0290*/  ISETP.GT.U32.AND P0, PT, R25, 0x30, PT ;  /* 0x000000301900780c */ /* 0x000fe20003f04070 */
[----:B------:R-:W-:Y:S01]  /*02a0*/  FMUL R5, R17, R22 ;  /* 0x0000001611057220 */ /* 0x000fe20000400000 */
[----:B------:R-:W-:Y:S01]  /*02b0*/  IADD3 R25, PT, PT, -R25, 0x4f, RZ ;  /* 0x0000004f19197810 */ /* 0x000fe20007ffe1ff */
[----:B------:R-:W-:Y:S01]  /*02c0*/  FADD R4, R4, R19 ;  /* 0x0000001304047221 */ /* 0x000fe20000000000 */
[----:B------:R-:W-:Y:S01]  /*02d0*/  FFMA R20, R3, R19, R18 ;  /* 0x0000001303147223 */ /* 0x000fe20000000012 */
[--C-:B------:R-:W-:Y:S01]  /*02e0*/  HADD2.F32 R18, -RZ, R6.reuse.H0_H0 ;  /* 0x20000006ff127230 */ /* 0x100fe20000004100 */
[----:B------:R-:W-:Y:S01]  /*02f0*/  BSSY.RECONVERGENT B0, `(.L_x_19) ;  /* 0x000004e000007945 */ /* 0x000fe20003800200 */
[----:B------:R-:W-:Y:S01]  /*0300*/  FADD R21, R4, R5 ;  /* 0x0000000504157221 */ /* 0x000fe20000000000 */
[----:B------:R-:W-:Y:S01]  /*0310*/  FFMA R5, R17, R5, R20 ;  /* 0x0000000511057223 */ /* 0x000fe20000000014 */
[----:B------:R-:W-:-:S02]  /*0320*/  HADD2.F32 R19, -RZ, R6.H1_H1 ;  /* 0x30000006ff137230 */ /* 0x000fc40000004100 */
[C---:B------:R-:W-:Y:S01]  /*0330*/  FMUL R20, R18.reuse, R22 ;  /* 0x0000001612147220 */ /* 0x040fe20000400000 */
[----:B------:R-:W0:Y:S03]  /*0340*/  S2R R4, SR_LANEID ;  /* 0x0000000000047919 */ /* 0x000e260000000000 */
[----:B------:R-:W-:Y:S01]  /*0350*/  FADD R6, R21, R20 ;  /* 0x0000001415067221 */ /* 0x000fe20000000000 */
[----:B------:R-:W-:Y:S01]  /*0360*/  FFMA R26, R18, R20, R5 ;  /* 0x00000014121a7223 */ /* 0x000fe20000000005 */
[--C-:B------:R-:W-:Y:S02]  /*0370*/  HADD2.F32 R20, -RZ, R7.reuse.H0_H0 ;  /* 0x20000007ff147230 */ /* 0x100fe40000004100 */
[----:B------:R-:W-:Y:S01]  /*0380*/  FMUL R5, R19, R22 ;  /* 0x0000001613057220 */ /* 0x000fe20000400000 */
[----:B------:R-:W-:-:S03]  /*0390*/  HADD2.F32 R21, -RZ, R7.H1_H1 ;  /* 0x30000007ff157230 */ /* 0x000fc60000004100 */
[----:B------:R-:W-:Y:S01]  /*03a0*/  FADD R6, R6, R5 ;  /* 0x0000000506067221 */ /* 0x000fe20000000000 */
[-C--:B------:R-:W-:Y:S01]  /*03b0*/  FMUL R7, R20, R22.reuse ;  /* 0x0000001614077220 */ /* 0x080fe20000400000 */
[----:B------:R-:W-:Y:S01]  /*03c0*/  FFMA R5, R19, R5, R26 ;  /* 0x0000000513057223 */ /* 0x000fe2000000001a */
[----:B------:R-:W-:Y:S02]  /*03d0*/  FMUL R23, R21, R22 ;  /* 0x0000001615177220 */ /* 0x000fe40000400000 */
[----:B------:R-:W-:Y:S01]  /*03e0*/  FADD R6, R6, R7 ;  /* 0x0000000706067221 */ /* 0x000fe20000000000 */
[----:B------:R-:W-:Y:S01]  /*03f0*/  FFMA R26, R20, R7, R5 ;  /* 0x00000007141a7223 */ /* 0x000fe20000000005 */
[----:B------:R-:W-:Y:S02]  /*0400*/  SEL R5, R25, 0x1f, P0 ;  /* 0x0000001f19057807 */ /* 0x000fe40000000000 */
[----:B------:R-:W-:Y:S01]  /*0410*/  FADD R22, R6, R23 ;  /* 0x0000001706167221 */ /* 0x000fe20000000000 */
[----:B------:R-:W-:-:S04]  /*0420*/  FFMA R23, R21, R23, R26 ;  /* 0x0000001715177223 */ /* 0x000fc8000000001a */
[----:B------:R-:W1:Y:S04]  /*0430*/  SHFL.DOWN PT, R7, R22, 0x1, R5 ;  /* 0x0820000016077989 */ /* 0x000e6800000e0005 */
[----:B------:R-:W2:Y:S01]  /*0440*/  SHFL.DOWN PT, R6, R23, 0x1, R5 ;  /* 0x0820000017067989 */ /* 0x000ea200000e0005 */
[C---:B0-----:R-:W-:Y:S02]  /*0450*/  ISETP.GE.AND P0, PT, R4.reuse, R5, PT ;  /* 0x000000050400720c */ /* 0x041fe40003f06270 */
[----:B------:R-:W-:-:S11]  /*0460*/  IADD3 R26, PT, PT, R4, 0x2, RZ ;  /* 0x00000002041a7810 */ /* 0x000fd60007ffe0ff */
[----:B-1----:R-:W-:Y:S01]  /*0470*/  @!P0 FADD R22, R22, R7 ;  /* 0x0000000716168221 */ /* 0x002fe20000000000 */
[----:B--2---:R-:W-:-:S04]  /*0480*/  @!P0 FADD R23, R23, R6 ;  /* 0x0000000617178221 */ /* 0x004fc80000000000 */
[----:B------:R-:W0:Y:S01]  /*0490*/  SHFL.DOWN PT, R7, R22, 0x2, R5 ;  /* 0x0840000016077989 */ /* 0x000e2200000e0005 */
[----:B------:R-:W-:Y:S02]  /*04a0*/  ISETP.GT.AND P0, PT, R26, R5, PT ;  /* 0x000000051a00720c */ /* 0x000fe40003f04270 */
[----:B------:R-:W-:Y:S01]  /*04b0*/  IADD3 R26, PT, PT, R4, 0x4, RZ ;  /* 0x00000004041a7810 */ /* 0x000fe20007ffe0ff */
[----:B------:R-:W1:Y:S10]  /*04c0*/  SHFL.DOWN PT, R6, R23, 0x2, R5 ;  /* 0x0840000017067989 */ /* 0x000e7400000e0005 */
[----:B0-----:R-:W-:Y:S01]  /*04d0*/  @!P0 FADD R22, R22, R7 ;  /* 0x0000000716168221 */ /* 0x001fe20000000000 */
[----:B-1----:R-:W-:-:S04]  /*04e0*/  @!P0 FADD R23, R23, R6 ;  /* 0x0000000617178221 */ /* 0x002fc80000000000 */
[----:B------:R-:W0:Y:S01]  /*04f0*/  SHFL.DOWN PT, R7, R22, 0x4, R5 ;  /* 0x0880000016077989 */ /* 0x000e2200000e0005 */
[----:B------:R-:W-:-:S03]  /*0500*/  ISETP.GT.AND P0, PT, R26, R5, PT ;  /* 0x000000051a00720c */ /* 0x000fc60003f04270 */
[----:B------:R-:W1:Y:S10]  /*0510*/  SHFL.DOWN PT, R6, R23, 0x4, R5 ;  /* 0x0880000017067989 */ /* 0x000e7400000e0005 */
[----:B0-----:R-:W-:Y:S01]  /*0520*/  @!P0 FADD R22, R22, R7 ;  /* 0x0000000716168221 */ /* 0x001fe20000000000 */
[----:B-1----:R-:W-:-:S04]  /*0530*/  @!P0 FADD R23, R23, R6 ;  /* 0x0000000617178221 */ /* 0x002fc80000000000 */
[----:B------:R-:W0:Y:S01]  /*0540*/  SHFL.DOWN PT, R7, R22, 0x8, R5 ;  /* 0x0900000016077989 */ /* 0x000e2200000e0005 */
[C---:B------:R-:W-:Y:S02]  /*0550*/  ISETP.NE.AND P0, PT, R4.reuse, RZ, PT ;  /* 0x000000ff0400720c */ /* 0x040fe40003f05270 */
[C---:B------:R-:W-:Y:S01]  /*0560*/  IADD3 R6, PT, PT, R4.reuse, 0x8, RZ ;  /* 0x0000000804067810 */ /* 0x040fe20007ffe0ff */
[----:B------:R-:W1:Y:S01]  /*0570*/  SHFL.DOWN PT, R26, R23, 0x8, R5 ;  /* 0x09000000171a7989 */ /* 0x000e6200000e0005 */
[----:B------:R-:W-:Y:S02]  /*0580*/  IADD3 R4, PT, PT, R4, 0x10, RZ ;  /* 0x0000001004047810 */ /* 0x000fe40007ffe0ff */
[----:B------:R-:W-:-:S07]  /*0590*/  ISETP.GT.AND P1, PT, R6, R5, PT ;  /* 0x000000050600720c */ /* 0x000fce0003f24270 */
[----:B------:R-:W2:Y:S01]  /*05a0*/  @!P0 S2R R6, SR_CgaCtaId ;  /* 0x0000000000068919 */ /* 0x000ea20000008800 */
[----:B------:R-:W-:-:S05]  /*05b0*/  @!P0 MOV R25, 0x400 ;  /* 0x0000040000198802 */ /* 0x000fca0000000f00 */
[----:B0-----:R-:W-:Y:S01]  /*05c0*/  @!P1 FADD R22, R22, R7 ;  /* 0x0000000716169221 */ /* 0x001fe20000000000 */
[----:B-1----:R-:W-:-:S04]  /*05d0*/  @!P1 FADD R23, R23, R26 ;  /* 0x0000001a17179221 */ /* 0x002fc80000000000 */
[----:B------:R-:W0:Y:S01]  /*05e0*/  SHFL.DOWN PT, R7, R22, 0x10, R5 ;  /* 0x0a00000016077989 */ /* 0x000e2200000e0005 */
[----:B------:R-:W-:Y:S02]  /*05f0*/  ISETP.GT.AND P1, PT, R4, R5, PT ;  /* 0x000000050400720c */ /* 0x000fe40003f24270 */
[----:B------:R-:W-:Y:S01]  /*0600*/  @!P0 SHF.R.U32.HI R4, RZ, 0x2, R24 ;  /* 0x00000002ff048819 */ /* 0x000fe20000011618 */
[----:B------:R-:W1:Y:S03]  /*0610*/  SHFL.DOWN PT, R26, R23, 0x10, R5 ;  /* 0x0a000000171a7989 */ /* 0x000e6600000e0005 */
[----:B------:R-:W-:Y:S02]  /*0620*/  @!P0 LOP3.LUT R4, R4, 0xf8, RZ, 0xc0, !PT ;  /* 0x000000f804048812 */ /* 0x000fe400078ec0ff */
[----:B--2---:R-:W-:-:S04]  /*0630*/  @!P0 LEA R25, R6, R25, 0x18 ;  /* 0x0000001906198211 */ /* 0x004fc800078ec0ff */
[----:B------:R-:W-:Y:S01]  /*0640*/  @!P0 IADD3 R4, PT, PT, R4, R25, RZ ;  /* 0x0000001904048210 */ /* 0x000fe20007ffe0ff */
[----:B0-----:R-:W-:Y:S01]  /*0650*/  @!P1 FADD R22, R22, R7 ;  /* 0x0000000716169221 */ /* 0x001fe20000000000 */
[----:B-1----:R-:W-:-:S04]  /*0660*/  @!P1 FADD R23, R23, R26 ;  /* 0x0000001a17179221 */ /* 0x002fc80000000000 */
[----:B------:R0:W-:Y:S04]  /*0670*/  @!P0 STS [R4+0x4], R22 ;  /* 0x0000041604008388 */ /* 0x0001e80000000800 */
[----:B------:R0:W-:Y:S01]  /*0680*/  @!P0 STS [R4+0x8], R23 ;  /* 0x0000081704008388 */ /* 0x0001e20000000800 */
[----:B------:R-:W-:Y:S06]  /*0690*/  BAR.SYNC.DEFER_BLOCKING 0x0 ;  /* 0x0000000000007b1d */ /* 0x000fec0000010000 */
[----:B------:R-:W-:Y:S05]  /*06a0*/  @P2 BRA `(.L_x_20) ;  /* 0x0000000000482947 */ /* 0x000fea0003800000 */
[----:B------:R-:W1:Y:S01]  /*06b0*/  S2UR UR5, SR_CgaCtaId ;  /* 0x00000000000579c3 */ /* 0x000e620000008800 */
[----:B------:R-:W-:Y:S02]  /*06c0*/  UMOV UR4, 0x400 ;  /* 0x0000040000047882 */ /* 0x000fe40000000000 */
[----:B-1----:R-:W-:Y:S01]  /*06d0*/  ULEA UR4, UR5, UR4, 0x18 ;  /* 0x0000000405047291 */ /* 0x002fe2000f8ec0ff */
[----:B------:R-:W1:Y:S08]  /*06e0*/  LDCU UR5, c[0x0][0x3a8] ;  /* 0x00007500ff0577ac */ /* 0x000e700008000800 */
[----:B------:R-:W2:Y:S04]  /*06f0*/  LDS R25, [UR4+0xc] ;  /* 0x00000c04ff197984 */ /* 0x000ea80008000800 */
[----:B0-----:R-:W0:Y:S01]  /*0700*/  LDS.128 R4, [UR4+0x10] ;  /* 0x00001004ff047984 */ /* 0x001e220008000c00 */
[----:B--2---:R-:W-:Y:S01]  /*0710*/  FADD R22, R22, R25 ;  /* 0x0000001916167221 */ /* 0x004fe20000000000 */
[----:B0-----:R-:W-:-:S03]  /*0720*/  FADD R23, R23, R4 ;  /* 0x0000000417177221 */ /* 0x001fc60000000000 */
        /* <DEDUP_REMOVED lines=10> */
.L_x_20:
[----:B------:R-:W-:Y:S05]  /*07d0*/  BSYNC.RECONVERGENT B0 ;  /* 0x0000000000007941 */ /* 0x000fea0003800200 */
.L_x_19:
        /* <DEDUP_REMOVED lines=54> */
        .weak           $__internal_2_$__cuda_sm20_rcp_rn_f32_slowpath
        .type           $__internal_2_$__cuda_sm20_rcp_rn_f32_slowpath,@function
        .size           $__internal_2_$__cuda_sm20_rcp_rn_f32_slowpath,(.L_x_87 - $__internal_2_$__cuda_sm20_rcp_rn_f32_slowpath)
$__internal_2_$__cuda_sm20_rcp_rn_f32_slowpath:
        /* <DEDUP_REMOVED lines=15> */
.L_x_21:
        /* <DEDUP_REMOVED lines=33> */
.L_x_23:
[----:B------:R2:W3:Y:S02]  /*0e40*/  MUFU.RCP R9, R0 ;  /* 0x0000000000097308 */ /* 0x0004e40000001000 */
.L_x_22:
[----:B-1-3--:R-:W-:Y:S02]  /*0e50*/  MOV R22, R9 ;  /* 0x0000000900167202 */ /* 0x00afe40000000f00 */
[----:B------:R-:W-:-:S04]  /*0e60*/  MOV R9, 0x0 ;  /* 0x0000000000097802 */ /* 0x000fc80000000f00 */
[----:B0-2---:R-:W-:Y:S05]  /*0e70*/  RET.REL.NODEC R8 `(_Z21LayerNormMediumKernelI6__halffLi80ELi8EEviPKT_S3_S3_PS1_f) ;  /* 0xfffffff008607950 */ /* 0x005fea0003c3ffff */
.L_x_24:
        /* <DEDUP_REMOVED lines=16> */
.L_x_87:


//--------------------- .text._Z21LayerNormMediumKernelI6__halffLi40ELi8EEviPKT_S3_S3_PS1_f --------------------------
	.section	.text._Z21LayerNormMediumKernelI6__halffLi40ELi8EEviPKT_S3_S3_PS1_f,"ax",@progbits
	.align	128
        .global         _Z21LayerNormMediumKernelI6__halffLi40ELi8EEviPKT_S3_S3_PS1_f
        .type           _Z21LayerNormMediumKernelI6__halffLi40ELi8EEviPKT_S3_S3_PS1_f,@function
        .size           _Z21LayerNormMediumKernelI6__halffLi40ELi8EEviPKT_S3_S3_PS1_f,(.L_x_88 - _Z21LayerNormMediumKernelI6__halffLi40ELi8EEviPKT_S3_S3_PS1_f)
        .other          _Z21LayerNormMediumKernelI6__halffLi40ELi8EEviPKT_S3_S3_PS1_f,@"STO_CUDA_ENTRY STV_DEFAULT"
_Z21LayerNormMediumKernelI6__halffLi40ELi8EEviPKT_S3_S3_PS1_f:
.text._Z21LayerNormMediumKernelI6__halffLi40ELi8EEviPKT_S3_S3_PS1_f:
        /* <DEDUP_REMOVED lines=16> */
[----:B-----5:R-:W-:Y:S05]  /*0100*/  CALL.REL.NOINC `($__internal_3_$__cuda_sm20_rcp_rn_f32_slowpath) ;  /* 0x0000000800807944 */ /* 0x020fea0003c00000 */
[----:B------:R-:W-:Y:S05]  /*0110*/  BRA `(.L_x_26) ;  /* 0x0000000000107947 */ /* 0x000fea0003800000 */
.L_x_25:
[----:B------:R-:W0:Y:S02]  /*0120*/  MUFU.RCP R19, R0 ;  /* 0x0000000000137308 */ /* 0x000e240000001000 */
[----:B0-----:R-:W-:-:S04]  /*0130*/  FFMA R8, R0, R19, -1 ;  /* 0xbf80000000087423 */ /* 0x001fc80000000013 */
[----:B------:R-:W-:-:S04]  /*0140*/  FADD.FTZ R8, -R8, -RZ ;  /* 0x800000ff08087221 */ /* 0x000fc80000010100 */
[----:B------:R-:W-:-:S07]  /*0150*/  FFMA R19, R19, R8, R19 ;  /* 0x0000000813137223 */ /* 0x000fce0000000013 */
.L_x_26:
        /* <DEDUP_REMOVED lines=9> */
[----:B------:R-:W-:Y:S01]  /*01f0*/  FADD R18, R18, R23 ;  /* 0x0000001712127221 */ /* 0x000fe20000000000 */
[----:B-1----:R-:W-:-:S04]  /*0200*/  IMAD.WIDE.U32 R8, R3, 0x2, R8 ;  /* 0x0000000203087825 */ /* 0x002fc800078e0008 */
[----:B------:R-:W-:Y:S01]  /*0210*/  FFMA R20, R4, R23, R17 ;  /* 0x0000001704147223 */ /* 0x000fe20000000011 */
[----:B------:R-:W-:Y:S02]  /*0220*/  HADD2.F32 R16, -RZ, R5.H1_H1 ;  /* 0x30000005ff107230 */ /* 0x000fe40000004100 */
[----:B------:R-:W-:Y:S01]  /*0230*/  HADD2.F32 R22, -RZ, R7.H1_H1 ;  /* 0x30000007ff167230 */ /* 0x000fe20000004100 */
[----:B------:R-:W-:Y:S01]  /*0240*/  ISETP.NE.AND P2, PT, R21, RZ, PT ;  /* 0x000000ff1500720c */ /* 0x000fe20003f45270 */
[----:B------:R-:W-:Y:S01]  /*0250*/  HADD2.F32 R3, -RZ, R5.H0_H0 ;  /* 0x20000005ff037230 */ /* 0x000fe20000004100 */
[----:B------:R-:W5:Y:S04]  /*0260*/  LDG.E.128 R12, desc[UR6][R12.64] ;  /* 0x000000060c0c7981 */ /* 0x000f68000c1e1d00 */
[----:B------:R-:W-:Y:S01]  /*0270*/  FMUL R5, R3, R19 ;  /* 0x0000001303057220 */ /* 0x000fe20000400000 */
[----:B------:R-:W-:-:S02]  /*0280*/  HADD2.F32 R17, -RZ, R6.H0_H0 ;  /* 0x20000006ff117230 */ /* 0x000fc40000004100 */
[----:B------:R-:W-:Y:S01]  /*0290*/  FMUL R23, R16, R19 ;  /* 0x0000001310177220 */ /* 0x000fe20000400000 */
[----:B------:R-:W5:Y:S01]  /*02a0*/  LDG.E.128 R8, desc[UR6][R8.64] ;  /* 0x0000000608087981 */ /* 0x000f62000c1e1d00 */
[----:B------:R-:W-:Y:S01]  /*02b0*/  FADD R18, R18, R5 ;  /* 0x0000000512127221 */ /* 0x000fe20000000000 */
[----:B------:R-:W-:Y:S01]  /*02c0*/  FFMA R5, R3, R5, R20 ;  /* 0x0000000503057223 */ /* 0x000fe20000000014 */
[----:B------:R-:W-:Y:S01]  /*02d0*/  FMUL R25, R17, R19 ;  /* 0x0000001311197220 */ /* 0x000fe20000400000 */
[----:B------:R-:W-:Y:S02]  /*02e0*/  HADD2.F32 R6, -RZ, R6.H1_H1 ;  /* 0x30000006ff067230 */ /* 0x000fe40000004100 */
[----:B------:R-:W-:Y:S01]  /*02f0*/  FADD R18, R18, R23 ;  /* 0x0000001712127221 */ /* 0x000fe20000000000 */
[----:B------:R-:W-:Y:S01]  /*0300*/  FFMA R20, R16, R23, R5 ;  /* 0x0000001710147223 */ /* 0x000fe20000000005 */
[----:B------:R-:W-:Y:S01]  /*0310*/  BSSY.RECONVERGENT B0, `(.L_x_27) ;  /* 0x0000049000007945 */ /* 0x000fe20003800200 */
[----:B------:R-:W0:Y:S01]  /*0320*/  S2R R5, SR_LANEID ;  /* 0x0000000000057919 */ /* 0x000e220000000000 */
[----:B------:R-:W-:Y:S01]  /*0330*/  FADD R23, R18, R25 ;  /* 0x0000001912177221 */ /* 0x000fe20000000000 */
[----:B------:R-:W-:-:S02]  /*0340*/  HADD2.F32 R18, -RZ, R7.H0_H0 ;  /* 0x20000007ff127230 */ /* 0x000fc40000004100 */
[C---:B------:R-:W-:Y:S01]  /*0350*/  FMUL R24, R6.reuse, R19 ;  /* 0x0000001306187220 */ /* 0x040fe20000400000 */
[----:B------:R-:W-:Y:S01]  /*0360*/  FFMA R25, R17, R25, R20 ;  /* 0x0000001911197223 */ /* 0x000fe20000000014 */
[----:B------:R-:W-:Y:S02]  /*0370*/  LOP3.LUT P0, R7, R21, 0x3e0, RZ, 0xc0, !PT ;  /* 0x000003e015077812 */ /* 0x000fe4000780c0ff */
[----:B------:R-:W-:Y:S01]  /*0380*/  FADD R23, R23, R24 ;  /* 0x0000001817177221 */ /* 0x000fe20000000000 */
[----:B------:R-:W-:Y:S01]  /*0390*/  FFMA R25, R6, R24, R25 ;  /* 0x0000001806197223 */ /* 0x000fe20000000019 */
[-C--:B------:R-:W-:Y:S01]  /*03a0*/  FMUL R20, R18, R19.reuse ;  /* 0x0000001312147220 */ /* 0x080fe20000400000 */
[----:B------:R-:W-:Y:S01]  /*03b0*/  IADD3 R7, PT, PT, -R7, 0x27, RZ ;  /* 0x0000002707077810 */ /* 0x000fe20007ffe1ff */
[----:B------:R-:W-:Y:S02]  /*03c0*/  FMUL R24, R22, R19 ;  /* 0x0000001316187220 */ /* 0x000fe40000400000 */
[----:B------:R-:W-:Y:S01]  /*03d0*/  FADD R23, R23, R20 ;  /* 0x0000001417177221 */ /* 0x000fe20000000000 */
[----:B------:R-:W-:Y:S01]  /*03e0*/  FFMA R25, R18, R20, R25 ;  /* 0x0000001412197223 */ /* 0x000fe20000000019 */
[----:B------:R-:W-:-:S02]  /*03f0*/  SEL R20, R7, 0x1f, P0 ;  /* 0x0000001f07147807 */ /* 0x000fc40000000000 */
        /* <DEDUP_REMOVED lines=15> */
[-C--:B------:R-:W-:Y:S02]  /*04f0*/  ISETP.GT.AND P0, PT, R23, R20.reuse, PT ;  /* 0x000000141700720c */ /* 0x080fe40003f04270 */
[----:B------:R-:W-:Y:S01]  /*0500*/  IADD3 R23, PT, PT, R5, 0x8, RZ ;  /* 0x0000000805177810 */ /* 0x000fe20007ffe0ff */
[----:B------:R-:W1:Y:S03]  /*0510*/  SHFL.DOWN PT, R26, R19, 0x4, R20 ;  /* 0x08800000131a7989 */ /* 0x000e6600000e0014 */
[----:B------:R-:W-:-:S07]  /*0520*/  ISETP.GT.AND P1, PT, R23, R20, PT ;  /* 0x000000141700720c */ /* 0x000fce0003f24270 */
[----:B0-----:R-:W-:Y:S01]  /*0530*/  @!P0 FADD R7, R7, R24 ;  /* 0x0000001807078221 */ /* 0x001fe20000000000 */
[----:B-1----:R-:W-:-:S04]  /*0540*/  @!P0 FADD R19, R19, R26 ;  /* 0x0000001a13138221 */ /* 0x002fc80000000000 */
[----:B------:R-:W0:Y:S01]  /*0550*/  SHFL.DOWN PT, R24, R7, 0x8, R20 ;  /* 0x0900000007187989 */ /* 0x000e2200000e0014 */
[C---:B------:R-:W-:Y:S02]  /*0560*/  ISETP.NE.AND P0, PT, R5.reuse, RZ, PT ;  /* 0x000000ff0500720c */ /* 0x040fe40003f05270 */
[----:B------:R-:W-:Y:S01]  /*0570*/  IADD3 R5, PT, PT, R5, 0x10, RZ ;  /* 0x0000001005057810 */ /* 0x000fe20007ffe0ff */
[----:B------:R-:W1:Y:S10]  /*0580*/  SHFL.DOWN PT, R26, R19, 0x8, R20 ;  /* 0x09000000131a7989 */ /* 0x000e7400000e0014 */
[----:B------:R-:W2:Y:S01]  /*0590*/  @!P0 S2R R23, SR_CgaCtaId ;  /* 0x0000000000178919 */ /* 0x000ea20000008800 */
[----:B------:R-:W-:Y:S01]  /*05a0*/  @!P0 MOV R28, 0x400 ;  /* 0x00000400001c8802 */ /* 0x000fe20000000f00 */
        /* <DEDUP_REMOVED lines=20> */
[----:B------:R-:W0:Y:S01]  /*06f0*/  LDS R24, [UR4+0x10] ;  /* 0x00001004ff187984 */ /* 0x000e220008000800 */
[----:B--2---:R-:W-:Y:S01]  /*0700*/  FADD R20, R7, R20 ;  /* 0x0000001407147221 */ /* 0x004fe20000000000 */
[----:B0-----:R-:W-:-:S04]  /*0710*/  FADD R19, R19, R24 ;  /* 0x0000001813137221 */ /* 0x001fc80000000000 */
        /* <DEDUP_REMOVED lines=8> */
.L_x_28:
[----:B------:R-:W-:Y:S05]  /*07a0*/  BSYNC.RECONVERGENT B0 ;  /* 0x0000000000007941 */ /* 0x000fea0003800200 */
.L_x_27:
[----:B------:R-:W1:Y:S08]  /*07b0*/  S2UR UR5, SR_CgaCtaId ;  /* 0x00000000000579c3 */ /* 0x000e700000008800 */
[----:B------:R-:W-:Y:S01]  /*07c0*/  BAR.SYNC.DEFER_BLOCKING 0x0 ;  /* 0x0000000000007b1d */ /* 0x000fe20000010000 */
[--C-:B--2--5:R-:W-:Y:S02]  /*07d0*/  HADD2.F32 R20, -RZ, R13.reuse.H1_H1 ;  /* 0x3000000dff147230 */ /* 0x124fe40000004100 */
[----:B0-----:R-:W-:-:S02]  /*07e0*/  HADD2.F32 R7, -RZ, R13.H0_H0 ;  /* 0x2000000dff077230 */ /* 0x001fc40000004100 */
[--C-:B------:R-:W-:Y:S01]  /*07f0*/  HADD2.F32 R13, -RZ, R14.reuse.H0_H0 ;  /* 0x2000000eff0d7230 */ /* 0x100fe20000004100 */
[----:B------:R-:W-:Y:S01]  /*0800*/  UMOV UR4, 0x400 ;  /* 0x0000040000047882 */ /* 0x000fe20000000000 */
[----:B------:R-:W-:Y:S02]  /*0810*/  HADD2.F32 R23, -RZ, R14.H1_H1 ;  /* 0x3000000eff177230 */ /* 0x000fe40000004100 */
[--C-:B------:R-:W-:Y:S02]  /*0820*/  HADD2.F32 R21, -RZ, R12.reuse.H0_H0 ;  /* 0x2000000cff157230 */ /* 0x100fe40000004100 */
[--C-:B------:R-:W-:Y:S02]  /*0830*/  HADD2.F32 R14, -RZ, R15.reuse.H0_H0 ;  /* 0x2000000fff0e7230 */ /* 0x100fe40000004100 */
[----:B------:R-:W-:Y:S02]  /*0840*/  HADD2.F32 R12, -RZ, R12.H1_H1 ;  /* 0x3000000cff0c7230 */ /* 0x000fe40000004100 */
[----:B------:R-:W-:-:S02]  /*0850*/  HADD2.F32 R15, -RZ, R15.H1_H1 ;  /* 0x3000000fff0f7230 */ /* 0x000fc40000004100 */
[----:B------:R-:W-:Y:S02]  /*0860*/  HADD2.F32 R26, -RZ, R8.H0_H0 ;  /* 0x20000008ff1a7230 */ /* 0x000fe40000004100 */
[----:B------:R-:W-:Y:S01]  /*0870*/  HADD2.F32 R28, -RZ, R11.H1_H1 ;  /* 0x3000000bff1c7230 */ /* 0x000fe20000004100 */
[----:B-1----:R-:W-:-:S09]  /*0880*/  ULEA UR4, UR5, UR4, 0x18 ;  /* 0x0000000405047291 */ /* 0x002fd2000f8ec0ff */
[----:B------:R-:W0:Y:S04]  /*0890*/  LDS R19, [UR4+0x1c] ;  /* 0x00001c04ff137984 */ /* 0x000e280008000800 */
[----:B------:R-:W1:Y:S01]  /*08a0*/  LDS R5, [UR4+0x20] ;  /* 0x00002004ff057984 */ /* 0x000e620008000800 */
[--C-:B0-----:R-:W-:Y:S01]  /*08b0*/  FADD R24, R0, -R19.reuse ;  /* 0x8000001300187221 */ /* 0x101fe20000000000 */
[--C-:B------:R-:W-:Y:S01]  /*08c0*/  FADD R25, R4, -R19.reuse ;  /* 0x8000001304197221 */ /* 0x100fe20000000000 */
[--C-:B------:R-:W-:Y:S01]  /*08d0*/  FADD R0, R3, -R19.reuse ;  /* 0x8000001303007221 */ /* 0x100fe20000000000 */
[--C-:B------:R-:W-:Y:S01]  /*08e0*/  FADD R3, R16, -R19.reuse ;  /* 0x8000001310037221 */ /* 0x100fe20000000000 */
[--C-:B------:R-:W-:Y:S01]  /*08f0*/  FADD R4, R17, -R19.reuse ;  /* 0x8000001311047221 */ /* 0x100fe20000000000 */
[--C-:B------:R-:W-:Y:S01]  /*0900*/  FADD R6, R6, -R19.reuse ;  /* 0x8000001306067221 */ /* 0x100fe20000000000 */
[----:B------:R-:W0:Y:S01]  /*0910*/  LDC.64 R16, c[0x0][0x3a0] ;  /* 0x0000e800ff107b82 */ /* 0x000e220000000a00 */
[--C-:B------:R-:W-:Y:S01]  /*0920*/  FADD R27, R18, -R19.reuse ;  /* 0x80000013121b7221 */ /* 0x100fe20000000000 */
[----:B------:R-:W-:Y:S01]  /*0930*/  FADD R22, R22, -R19 ;  /* 0x8000001316167221 */ /* 0x000fe20000000000 */
[----:B------:R-:W-:Y:S01]  /*0940*/  FMUL R20, R20, R3 ;  /* 0x0000000314147220 */ /* 0x000fe20000400000 */
[----:B------:R-:W-:Y:S01]  /*0950*/  FMUL R0, R7, R0 ;  /* 0x0000000007007220 */ /* 0x000fe20000400000 */
[----:B------:R-:W-:-:S02]  /*0960*/  HADD2.F32 R3, -RZ, R8.H1_H1 ;  /* 0x30000008ff037230 */ /* 0x000fc40000004100 */
[----:B------:R-:W-:Y:S01]  /*0970*/  FMUL R24, R21, R24 ;  /* 0x0000001815187220 */ /* 0x000fe20000400000 */
[--C-:B------:R-:W-:Y:S02]  /*0980*/  HADD2.F32 R7, -RZ, R9.reuse.H0_H0 ;  /* 0x20000009ff077230 */ /* 0x100fe40000004100 */
[----:B------:R-:W-:Y:S01]  /*0990*/  FMUL R12, R12, R25 ;  /* 0x000000190c0c7220 */ /* 0x000fe20000400000 */
[--C-:B------:R-:W-:Y:S02]  /*09a0*/  HADD2.F32 R8, -RZ, R10.reuse.H0_H0 ;  /* 0x2000000aff087230 */ /* 0x100fe40000004100 */
[----:B------:R-:W-:Y:S01]  /*09b0*/  FMUL R13, R13, R4 ;  /* 0x000000040d0d7220 */ /* 0x000fe20000400000 */
[----:B------:R-:W-:Y:S02]  /*09c0*/  HADD2.F32 R9, -RZ, R9.H1_H1 ;  /* 0x30000009ff097230 */ /* 0x000fe40000004100 */
[----:B------:R-:W-:Y:S01]  /*09d0*/  FMUL R23, R23, R6 ;  /* 0x0000000617177220 */ /* 0x000fe20000400000 */
[----:B------:R-:W-:-:S02]  /*09e0*/  HADD2.F32 R10, -RZ, R10.H1_H1 ;  /* 0x3000000aff0a7230 */ /* 0x000fc40000004100 */
[----:B------:R-:W-:Y:S01]  /*09f0*/  FMUL R27, R14, R27 ;  /* 0x0000001b0e1b7220 */ /* 0x000fe20000400000 */
[----:B------:R-:W-:Y:S02]  /*0a00*/  HADD2.F32 R18, -RZ, R11.H0_H0 ;  /* 0x2000000bff127230 */ /* 0x000fe40000004100 */
        /* <DEDUP_REMOVED lines=16> */
        .weak           $__internal_3_$__cuda_sm20_rcp_rn_f32_slowpath
        .type           $__internal_3_$__cuda_sm20_rcp_rn_f32_slowpath,@function
        .size           $__internal_3_$__cuda_sm20_rcp_rn_f32_slowpath,(.L_x_88 - $__internal_3_$__cuda_sm20_rcp_rn_f32_slowpath)
$__internal_3_$__cuda_sm20_rcp_rn_f32_slowpath:
        /* <DEDUP_REMOVED lines=15> */
.L_x_29:
        /* <DEDUP_REMOVED lines=33> */
.L_x_31:
[----:B------:R2:W3:Y:S02]  /*0e10*/  MUFU.RCP R9, R0 ;  /* 0x0000000000097308 */ /* 0x0004e40000001000 */
.L_x_30:
[----:B-1-3--:R-:W-:Y:S02]  /*0e20*/  MOV R19, R9 ;  /* 0x0000000900137202 */ /* 0x00afe40000000f00 */
[----:B------:R-:W-:-:S04]  /*0e30*/  MOV R9, 0x0 ;  /* 0x0000000000097802 */ /* 0x000fc80000000f00 */
[----:B0-2---:R-:W-:Y:S05]  /*0e40*/  RET.REL.NODEC R8 `(_Z21LayerNormMediumKernelI6__halffLi40ELi8EEviPKT_S3_S3_PS1_f) ;  /* 0xfffffff0086c7950 */ /* 0x005fea0003c3ffff */
.L_x_32:
        /* <DEDUP_REMOVED lines=11> */
.L_x_88:


//--------------------- .text._Z20LayerNormLargeKernelI6__halffLi256EEviPKT_S3_S3_PS1_f --------------------------
	.section	.text._Z20LayerNormLargeKernelI6__halffLi256EEviPKT_S3_S3_PS1_f,"ax",@progbits
	.align	128
        .global         _Z20LayerNormLargeKernelI6__halffLi256EEviPKT_S3_S3_PS1_f
        .type           _Z20LayerNormLargeKernelI6__halffLi256EEviPKT_S3_S3_PS1_f,@function
        .size           _Z20LayerNormLargeKernelI6__halffLi256EEviPKT_S3_S3_PS1_f,(.L_x_89 - _Z20LayerNormLargeKernelI6__halffLi256EEviPKT_S3_S3_PS1_f)
        .other          _Z20LayerNormLargeKernelI6__halffLi256EEviPKT_S3_S3_PS1_f,@"STO_CUDA_ENTRY STV_DEFAULT"
_Z20LayerNormLargeKernelI6__halffLi256EEviPKT_S3_S3_PS1_f:
.text._Z20LayerNormLargeKernelI6__halffLi256EEviPKT_S3_S3_PS1_f:
[----:B------:R-:W-:Y:S01]  /*0000*/  LDC R1, c[0x0][0x37c] ;  /* 0x0000df00ff017b82 */ /* 0x000fe20000000800 */
[----:B------:R-:W0:Y:S07]  /*0010*/  LDCU UR4, c[0x0][0x380] ;  /* 0x00007000ff0477ac */ /* 0x000e2e0008000800 */
[----:B------:R-:W1:Y:S01]  /*0020*/  S2UR UR8, SR_CTAID.X ;  /* 0x00000000000879c3 */ /* 0x000e620000002500 */
[----:B------:R-:W2:Y:S01]  /*0030*/  LDCU.64 UR6, c[0x0][0x358] ;  /* 0x00006b00ff0677ac */ /* 0x000ea20008000a00 */
[----:B0-----:R-:W-:-:S04]  /*0040*/  I2FP.F32.S32 R0, UR4 ;  /* 0x0000000400007c45 */ /* 0x001fc80008201400 */
[----:B------:R-:W-:-:S04]  /*0050*/  IADD3 R2, PT, PT, R0, 0x1800000, RZ ;  /* 0x0180000000027810 */ /* 0x000fc80007ffe0ff */
[----:B------:R-:W-:-:S04]  /*0060*/  LOP3.LUT R2, R2, 0x7f800000, RZ, 0xc0, !PT ;  /* 0x7f80000002027812 */ /* 0x000fc800078ec0ff */
[----:B------:R-:W-:-:S13]  /*0070*/  ISETP.GT.U32.AND P0, PT, R2, 0x1ffffff, PT ;  /* 0x01ffffff0200780c */ /* 0x000fda0003f04070 */
[----:B-12---:R-:W-:Y:S05]  /*0080*/  @P0 BRA `(.L_x_33) ;  /* 0x0000000000100947 */ /* 0x006fea0003800000 */
[----:B------:R-:W-:-:S07]  /*0090*/  MOV R2, 0xb0 ;  /* 0x000000b000027802 */ /* 0x000fce0000000f00 */
[----:B------:R-:W-:Y:S05]  /*00a0*/  CALL.REL.NOINC `($__internal_4_$__cuda_sm20_rcp_rn_f32_slowpath) ;  /* 0x00000010006c7944 */ /* 0x000fea0003c00000 */
[----:B------:R-:W-:Y:S01]  /*00b0*/  MOV R2, R0 ;  /* 0x0000000000027202 */ /* 0x000fe20000000f00 */
[----:B------:R-:W-:Y:S06]  /*00c0*/  BRA `(.L_x_34) ;  /* 0x0000000000107947 */ /* 0x000fec0003800000 */
.L_x_33:
[----:B------:R-:W0:Y:S02]  /*00d0*/  MUFU.RCP R3, R0 ;  /* 0x0000000000037308 */ /* 0x000e240000001000 */
[----:B0-----:R-:W-:-:S04]  /*00e0*/  FFMA R2, R0, R3, -1 ;  /* 0xbf80000000027423 */ /* 0x001fc80000000003 */
[----:B------:R-:W-:-:S04]  /*00f0*/  FADD.FTZ R2, -R2, -RZ ;  /* 0x800000ff02027221 */ /* 0x000fc80000010100 */
[----:B------:R-:W-:-:S07]  /*0100*/  FFMA R2, R3, R2, R3 ;  /* 0x0000000203027223 */ /* 0x000fce0000000003 */
.L_x_34:
[----:B------:R-:W0:Y:S01]  /*0110*/  S2R R0, SR_TID.X ;  /* 0x0000000000007919 */ /* 0x000e220000002100 */
[----:B------:R-:W0:Y:S01]  /*0120*/  LDC R3, c[0x0][0x380] ;  /* 0x0000e000ff037b82 */ /* 0x000e220000000800 */
[----:B------:R-:W-:Y:S01]  /*0130*/  BSSY.RECONVERGENT B0, `(.L_x_35) ;  /* 0x0000051000007945 */ /* 0x000fe20003800200 */
[----:B------:R-:W-:Y:S02]  /*0140*/  CS2R R4, SRZ ;  /* 0x0000000000047805 */ /* 0x000fe4000001ff00 */
[----:B0-----:R-:W-:-:S13]  /*0150*/  ISETP.GE.AND P0, PT, R0, R3, PT ;  /* 0x000000030000720c */ /* 0x001fda0003f06270 */
[----:B------:R-:W-:Y:S05]  /*0160*/  @P0 BRA `(.L_x_36) ;  /* 0x0000000400340947 */ /* 0x000fea0003800000 */
[-C--:B------:R-:W-:Y:S01]  /*0170*/  LOP3.LUT R4, RZ, R0.reuse, RZ, 0x33, !PT ;  /* 0x00000000ff047212 */ /* 0x080fe200078e33ff */
[----:B------:R-:W-:Y:S01]  /*0180*/  BSSY.RECONVERGENT B1, `(.L_x_37) ;  /* 0x000001e000017945 */ /* 0x000fe20003800200 */
[----:B------:R-:W-:-:S03]  /*0190*/  MOV R6, R0 ;  /* 0x0000000000067202 */ /* 0x000fc60000000f00 */
[----:B------:R-:W-:-:S05]  /*01a0*/  IMAD.IADD R7, R4, 0x1, R3 ;  /* 0x0000000104077824 */ /* 0x000fca00078e0203 */
[C---:B------:R-:W-:Y:S02]  /*01b0*/  LOP3.LUT R4, R7.reuse, 0x300, RZ, 0xc0, !PT ;  /* 0x0000030007047812 */ /* 0x040fe400078ec0ff */
[----:B------:R-:W-:Y:S02]  /*01c0*/  ISETP.GE.U32.AND P1, PT, R7, 0x300, PT ;  /* 0x000003000700780c */ /* 0x000fe40003f26070 */
[----:B------:R-:W-:Y:S02]  /*01d0*/  ISETP.NE.AND P0, PT, R4, 0x300, PT ;  /* 0x000003000400780c */ /* 0x000fe40003f05270 */
[----:B------:R-:W-:-:S11]  /*01e0*/  CS2R R4, SRZ ;  /* 0x0000000000047805 */ /* 0x000fd6000001ff00 */
[----:B------:R-:W-:Y:S05]  /*01f0*/  @!P0 BRA `(.L_x_38) ;  /* 0x0000000000588947 */ /* 0x000fea0003800000 */
[----:B------:R-:W0:Y:S01]  /*0200*/  LDC.64 R8, c[0x0][0x3a0] ;  /* 0x0000e800ff087b82 */ /* 0x000e220000000a00 */
[----:B------:R-:W-:Y:S01]  /*0210*/  LEA.HI R5, R7, 0x1, RZ, 0x18 ;  /* 0x0000000107057811 */ /* 0x000fe200078fc0ff */
[----:B------:R-:W-:Y:S01]  /*0220*/  IMAD R17, R3, UR8, R0 ;  /* 0x0000000803117c24 */ /* 0x000fe2000f8e0200 */
[----:B------:R-:W-:Y:S02]  /*0230*/  MOV R6, R0 ;  /* 0x0000000000067202 */ /* 0x000fe40000000f00 */
[----:B------:R-:W-:Y:S01]  /*0240*/  LOP3.LUT R7, R5, 0x3, RZ, 0xc0, !PT ;  /* 0x0000000305077812 */ /* 0x000fe200078ec0ff */
[----:B------:R-:W-:Y:S02]  /*0250*/  IMAD.MOV.U32 R5, RZ, RZ, RZ ;  /* 0x000000ffff057224 */ /* 0x000fe400078e00ff */
[----:B------:R-:W1:Y:S01]  /*0260*/  LDC.64 R10, c[0x0][0x388] ;  /* 0x0000e200ff0a7b82 */ /* 0x000e620000000a00 */
[----:B------:R-:W-:-:S07]  /*0270*/  IADD3 R7, PT, PT, -R7, RZ, RZ ;  /* 0x000000ff07077210 */ /* 0x000fce0007ffe1ff */
.L_x_39:
[----:B-12---:R-:W-:-:S06]  /*0280*/  IMAD.WIDE R14, R17, 0x2, R10 ;  /* 0x00000002110e7825 */ /* 0x006fcc00078e020a */
[----:B------:R-:W2:Y:S01]  /*0290*/  LDG.E.U16 R14, desc[UR6][R14.64] ;  /* 0x000000060e0e7981 */ /* 0x000ea2000c1e1500 */
[C---:B0-----:R-:W-:Y:S01]  /*02a0*/  IMAD.WIDE R12, R17.reuse, 0x2, R8 ;  /* 0x00000002110c7825 */ /* 0x041fe200078e0208 */
[----:B------:R-:W-:Y:S02]  /*02b0*/  IADD3 R6, PT, PT, R6, 0x100, RZ ;  /* 0x0000010006067810 */ /* 0x000fe40007ffe0ff */
[----:B------:R-:W-:Y:S01]  /*02c0*/  IADD3 R17, PT, PT, R17, 0x100, RZ ;  /* 0x0000010011117810 */ /* 0x000fe20007ffe0ff */
[----:B------:R-:W-:-:S05]  /*02d0*/  VIADD R7, R7, 0x1 ;  /* 0x0000000107077836 */ /* 0x000fca0000000000 */
[----:B------:R-:W-:Y:S01]  /*02e0*/  ISETP.NE.AND P0, PT, R7, RZ, PT ;  /* 0x000000ff0700720c */ /* 0x000fe20003f05270 */
[----:B--2---:R-:W-:-:S05]  /*02f0*/  HADD2.F32 R19, -RZ, R14.H0_H0 ;  /* 0x2000000eff137230 */ /* 0x004fca0000004100 */
[----:B------:R-:W-:Y:S01]  /*0300*/  F2FP.F16.F32.PACK_AB R15, RZ, R19 ;  /* 0x00000013ff0f723e */ /* 0x000fe200000000ff */
[----:B------:R-:W-:-:S04]  /*0310*/  FMUL R16, R19, R2 ;  /* 0x0000000213107220 */ /* 0x000fc80000400000 */
[----:B------:R2:W-:Y:S01]  /*0320*/  STG.E.U16 desc[UR6][R12.64], R15 ;  /* 0x0000000f0c007986 */ /* 0x0005e2000c101506 */
[----:B------:R-:W-:Y:S01]  /*0330*/  FFMA R4, R19, R16, R4 ;  /* 0x0000001013047223 */ /* 0x000fe20000000004 */
[----:B------:R-:W-:Y:S01]  /*0340*/  FADD R5, R16, R5 ;  /* 0x0000000510057221 */ /* 0x000fe20000000000 */
[----:B------:R-:W-:Y:S06]  /*0350*/  @P0 BRA `(.L_x_39) ;  /* 0xfffffffc00c80947 */ /* 0x000fec000383ffff */
.L_x_38:
[----:B------:R-:W-:Y:S05]  /*0360*/  BSYNC.RECONVERGENT B1 ;  /* 0x0000000000017941 */ /* 0x000fea0003800200 */
.L_x_37:
[----:B------:R-:W-:Y:S05]  /*0370*/  @!P1 BRA `(.L_x_36) ;  /* 0x0000000000b09947 */ /* 0x000fea0003800000 */
[----:B------:R-:W0:Y:S01]  /*0380*/  LDC.64 R10, c[0x0][0x388] ;  /* 0x0000e200ff0a7b82 */ /* 0x000e220000000a00 */
[----:B------:R-:W-:-:S07]  /*0390*/  IMAD R7, R3, UR8, R6 ;  /* 0x0000000803077c24 */ /* 0x000fce000f8e0206 */
[----:B--2---:R-:W1:Y:S01]  /*03a0*/  LDC.64 R12, c[0x0][0x3a0] ;  /* 0x0000e800ff0c7b82 */ /* 0x004e620000000a00 */
[----:B0-----:R-:W-:-:S05]  /*03b0*/  IADD3 R10, P0, PT, R10, 0x400, RZ ;  /* 0x000004000a0a7810 */ /* 0x001fca0007f1e0ff */
[----:B------:R-:W-:Y:S01]  /*03c0*/  IMAD.X R11, RZ, RZ, R11, P0 ;  /* 0x000000ffff0b7224 */ /* 0x000fe200000e060b */
[----:B-1----:R-:W-:-:S04]  /*03d0*/  IADD3 R12, P1, PT, R12, 0x400, RZ ;  /* 0x000004000c0c7810 */ /* 0x002fc80007f3e0ff */
[----:B------:R-:W-:-:S09]  /*03e0*/  IADD3.X R13, PT, PT, RZ, R13, RZ, P1, !PT ;  /* 0x0000000dff0d7210 */ /* 0x000fd20000ffe4ff */
.L_x_40:
[----:B-1----:R-:W-:-:S05]  /*03f0*/  IMAD.WIDE R8, R7, 0x2, R10 ;  /* 0x0000000207087825 */ /* 0x002fca00078e020a */
[----:B------:R-:W2:Y:S01]  /*0400*/  LDG.E.U16 R21, desc[UR6][R8.64+-0x400] ;  /* 0xfffc000608157981 */ /* 0x000ea2000c1e1500 */
[----:B------:R-:W-:-:S04]  /*0410*/  IMAD.WIDE R14, R7, 0x2, R12 ;  /* 0x00000002070e7825 */ /* 0x000fc800078e020c */
[----:B--2---:R-:W-:-:S05]  /*0420*/  HADD2.F32 R21, -RZ, R21.H0_H0 ;  /* 0x20000015ff157230 */ /* 0x004fca0000004100 */
[----:B------:R-:W-:-:S04]  /*0430*/  F2FP.F16.F32.PACK_AB R16, RZ, R21 ;  /* 0x00000015ff10723e */ /* 0x000fc800000000ff */
[----:B------:R-:W-:-:S05]  /*0440*/  PRMT R18, R16, 0x7610, R18 ;  /* 0x0000761010127816 */ /* 0x000fca0000000012 */
[----:B------:R0:W-:Y:S04]  /*0450*/  STG.E.U16 desc[UR6][R14.64+-0x400], R18 ;  /* 0xfffc00120e007986 */ /* 0x0001e8000c101506 */
[----:B------:R-:W2:Y:S02]  /*0460*/  LDG.E.U16 R19, desc[UR6][R8.64+-0x200] ;  /* 0xfffe000608137981 */ /* 0x000ea4000c1e1500 */
        /* <DEDUP_REMOVED lines=9> */
[----:B------:R-:W2:Y:S01]  /*0500*/  LDG.E.U16 R16, desc[UR6][R8.64+0x200] ;  /* 0x0002000608107981 */ /* 0x000ea2000c1e1500 */
[----:B------:R-:W-:Y:S01]  /*0510*/  IADD3 R6, PT, PT, R6, 0x400, RZ ;  /* 0x0000040006067810 */ /* 0x000fe20007ffe0ff */
[----:B0-----:R-:W-:Y:S01]  /*0520*/  FMUL R18, R19, R2 ;  /* 0x0000000213127220 */ /* 0x001fe20000400000 */
[----:B------:R-:W-:Y:S02]  /*0530*/  VIADD R7, R7, 0x400 ;  /* 0x0000040007077836 */ /* 0x000fe40000000000 */
[----:B------:R-:W-:Y:S01]  /*0540*/  ISETP.GE.AND P0, PT, R6, R3, PT ;  /* 0x000000030600720c */ /* 0x000fe20003f06270 */
[----:B--2---:R-:W-:-:S02]  /*0550*/  HADD2.F32 R23, -RZ, R16.H0_H0 ;  /* 0x20000010ff177230 */ /* 0x004fc40000004100 */
[----:B------:R-:W-:-:S03]  /*0560*/  FMUL R16, R21, R2 ;  /* 0x0000000215107220 */ /* 0x000fc60000400000 */
[----:B------:R-:W-:Y:S01]  /*0570*/  F2FP.F16.F32.PACK_AB R9, RZ, R23 ;  /* 0x00000017ff09723e */ /* 0x000fe200000000ff */
[----:B------:R-:W-:Y:S01]  /*0580*/  FFMA R4, R21, R16, R4 ;  /* 0x0000001015047223 */ /* 0x000fe20000000004 */
[----:B------:R-:W-:Y:S01]  /*0590*/  FADD R5, R16, R5 ;  /* 0x0000000510057221 */ /* 0x000fe20000000000 */
[-C--:B------:R-:W-:Y:S01]  /*05a0*/  FMUL R16, R17, R2.reuse ;  /* 0x0000000211107220 */ /* 0x080fe20000400000 */
[----:B------:R-:W-:Y:S01]  /*05b0*/  FMUL R8, R23, R2 ;  /* 0x0000000217087220 */ /* 0x000fe20000400000 */
[----:B------:R1:W-:Y:S01]  /*05c0*/  STG.E.U16 desc[UR6][R14.64+0x200], R9 ;  /* 0x000200090e007986 */ /* 0x0003e2000c101506 */
[----:B------:R-:W-:Y:S01]  /*05d0*/  FFMA R4, R19, R18, R4 ;  /* 0x0000001213047223 */ /* 0x000fe20000000004 */
[----:B------:R-:W-:-:S03]  /*05e0*/  FADD R5, R5, R18 ;  /* 0x0000001205057221 */ /* 0x000fc60000000000 */
[----:B------:R-:W-:Y:S01]  /*05f0*/  FFMA R4, R17, R16, R4 ;  /* 0x0000001011047223 */ /* 0x000fe20000000004 */
[----:B------:R-:W-:-:S03]  /*0600*/  FADD R5, R5, R16 ;  /* 0x0000001005057221 */ /* 0x000fc60000000000 */
[----:B------:R-:W-:Y:S01]  /*0610*/  FFMA R4, R23, R8, R4 ;  /* 0x0000000817047223 */ /* 0x000fe20000000004 */
[----:B------:R-:W-:Y:S01]  /*0620*/  FADD R5, R5, R8 ;  /* 0x0000000805057221 */ /* 0x000fe20000000000 */
[----:B------:R-:W-:Y:S06]  /*0630*/  @!P0 BRA `(.L_x_40) ;  /* 0xfffffffc006c8947 */ /* 0x000fec000383ffff */
.L_x_36:
[----:B------:R-:W-:Y:S05]  /*0640*/  BSYNC.RECONVERGENT B0 ;  /* 0x0000000000007941 */ /* 0x000fea0003800200 */
.L_x_35:
[----:B------:R-:W0:Y:S01]  /*0650*/  S2R R8, SR_LANEID ;  /* 0x0000000000087919 */ /* 0x000e220000000000 */
[----:B------:R-:W-:Y:S01]  /*0660*/  MOV R19, R5 ;  /* 0x0000000500137202 */ /* 0x000fe20000000f00 */
[----:B------:R-:W-:Y:S01]  /*0670*/  BSSY.RECONVERGENT B0, `(.L_x_41) ;  /* 0x0000046000007945 */ /* 0x000fe20003800200 */
[----:B-1----:R-:W-:Y:S02]  /*0680*/  MOV R9, R4 ;  /* 0x0000000400097202 */ /* 0x002fe40000000f00 */
[----:B------:R-:W-:Y:S01]  /*0690*/  ISETP.NE.AND P3, PT, R0, RZ, PT ;  /* 0x000000ff0000720c */ /* 0x000fe20003f65270 */
[----:B------:R-:W1:Y:S04]  /*06a0*/  SHFL.DOWN PT, R2, R19, 0x1, 0x1f ;  /* 0x08201f0013027f89 */ /* 0x000e6800000e0000 */
[----:B------:R-:W3:Y:S01]  /*06b0*/  SHFL.DOWN PT, R4, R9, 0x1, 0x1f ;  /* 0x08201f0009047f89 */ /* 0x000ee200000e0000 */
[----:B0-----:R-:W-:-:S02]  /*06c0*/  ISETP.GT.AND P0, PT, R8, 0x1e, PT ;  /* 0x0000001e0800780c */ /* 0x001fc40003f04270 */
[C---:B------:R-:W-:Y:S02]  /*06d0*/  ISETP.GT.AND P1, PT, R8.reuse, 0x17, PT ;  /* 0x000000170800780c */ /* 0x040fe40003f24270 */
[----:B------:R-:W-:-:S09]  /*06e0*/  ISETP.GT.AND P2, PT, R8, 0xf, PT ;  /* 0x0000000f0800780c */ /* 0x000fd20003f44270 */
[----:B-1----:R-:W-:Y:S01]  /*06f0*/  @!P0 FADD R19, R2, R19 ;  /* 0x0000001302138221 */ /* 0x002fe20000000000 */
[----:B---3--:R-:W-:Y:S01]  /*0700*/  @!P0 FADD R9, R4, R9 ;  /* 0x0000000904098221 */ /* 0x008fe20000000000 */
[----:B------:R-:W-:-:S03]  /*0710*/  ISETP.GT.AND P0, PT, R8, 0x1d, PT ;  /* 0x0000001d0800780c */ /* 0x000fc60003f04270 */
        /* <DEDUP_REMOVED lines=12> */
[----:B------:R-:W3:Y:S01]  /*07e0*/  @!P0 S2R R7, SR_CgaCtaId ;  /* 0x0000000000078919 */ /* 0x000ee20000008800 */
[----:B------:R-:W-:-:S02]  /*07f0*/  @!P0 MOV R6, 0x400 ;  /* 0x0000040000068802 */ /* 0x000fc40000000f00 */
[----:B------:R-:W-:-:S04]  /*0800*/  @!P0 SHF.R.U32.HI R5, RZ, 0x2, R0 ;  /* 0x00000002ff058819 */ /* 0x000fc80000011600 */
[----:B------:R-:W-:Y:S01]  /*0810*/  @!P0 LOP3.LUT R5, R5, 0xf8, RZ, 0xc0, !PT ;  /* 0x000000f805058812 */ /* 0x000fe200078ec0ff */
[----:B0-----:R-:W-:Y:S01]  /*0820*/  @!P1 FADD R19, R19, R2 ;  /* 0x0000000213139221 */ /* 0x001fe20000000000 */
[----:B-1----:R-:W-:-:S04]  /*0830*/  @!P1 FADD R9, R9, R4 ;  /* 0x0000000409099221 */ /* 0x002fc80000000000 */
[----:B------:R-:W0:Y:S01]  /*0840*/  SHFL.DOWN PT, R2, R19, 0x10, 0x1f ;  /* 0x0a001f0013027f89 */ /* 0x000e2200000e0000 */
[----:B------:R-:W-:-:S03]  /*0850*/  ISETP.GE.AND P1, PT, R0, R3, PT ;  /* 0x000000030000720c */ /* 0x000fc60003f26270 */
[----:B------:R-:W1:Y:S01]  /*0860*/  SHFL.DOWN PT, R4, R9, 0x10, 0x1f ;  /* 0x0a001f0009047f89 */ /* 0x000e6200000e0000 */
[----:B---3--:R-:W-:-:S05]  /*0870*/  @!P0 LEA R6, R7, R6, 0x18 ;  /* 0x0000000607068211 */ /* 0x008fca00078ec0ff */
[----:B------:R-:W-:Y:S02]  /*0880*/  @!P0 IMAD.IADD R5, R5, 0x1, R6 ;  /* 0x0000000105058824 */ /* 0x000fe400078e0206 */
        /* <DEDUP_REMOVED lines=11> */
[----:B--2---:R-:W2:Y:S04]  /*0940*/  LDS.128 R12, [UR4+0x10] ;  /* 0x00001004ff0c7984 */ /* 0x004ea80008000c00 */
[----:B------:R-:W3:Y:S04]  /*0950*/  LDS.128 R8, [UR4+0x20] ;  /* 0x00002004ff087984 */ /* 0x000ee80008000c00 */
[----:B0-----:R-:W0:Y:S04]  /*0960*/  LDS.128 R4, [UR4+0x30] ;  /* 0x00003004ff047984 */ /* 0x001e280008000c00 */
[----:B------:R-:W4:Y:S01]  /*0970*/  LDS.64 R16, [UR4+0x40] ;  /* 0x00004004ff107984 */ /* 0x000f220008000a00 */
[----:B--2---:R-:W-:Y:S01]  /*0980*/  FADD R19, R19, R12 ;  /* 0x0000000c13137221 */ /* 0x004fe20000000000 */
[----:B------:R-:W-:-:S03]  /*0990*/  FADD R2, R2, R13 ;  /* 0x0000000d02027221 */ /* 0x000fc60000000000 */
[----:B------:R-:W-:Y:S01]  /*09a0*/  FADD R19, R19, R14 ;  /* 0x0000000e13137221 */ /* 0x000fe20000000000 */
[----:B------:R-:W-:-:S03]  /*09b0*/  FADD R2, R2, R15 ;  /* 0x0000000f02027221 */ /* 0x000fc60000000000 */
[----:B---3--:R-:W-:Y:S01]  /*09c0*/  FADD R19, R19, R8 ;  /* 0x0000000813137221 */ /* 0x008fe20000000000 */
[----:B------:R-:W-:-:S03]  /*09d0*/  FADD R2, R2, R9 ;  /* 0x0000000902027221 */ /* 0x000fc60000000000 */
[----:B------:R-:W-:Y:S01]  /*09e0*/  FADD R19, R19, R10 ;  /* 0x0000000a13137221 */ /* 0x000fe20000000000 */
[----:B------:R-:W-:-:S03]  /*09f0*/  FADD R2, R2, R11 ;  /* 0x0000000b02027221 */ /* 0x000fc60000000000 */
[----:B0-----:R-:W-:Y:S01]  /*0a00*/  FADD R19, R19, R4 ;  /* 0x0000000413137221 */ /* 0x001fe20000000000 */
[----:B------:R-:W-:-:S03]  /*0a10*/  FADD R2, R2, R5 ;  /* 0x0000000502027221 */ /* 0x000fc60000000000 */
[----:B------:R-:W-:Y:S01]  /*0a20*/  FADD R19, R19, R6 ;  /* 0x0000000613137221 */ /* 0x000fe20000000000 */
[----:B------:R-:W-:-:S03]  /*0a30*/  FADD R2, R2, R7 ;  /* 0x0000000702027221 */ /* 0x000fc60000000000 */
[----:B----4-:R-:W-:Y:S01]  /*0a40*/  FADD R16, R19, R16 ;  /* 0x0000001013107221 */ /* 0x010fe20000000000 */
        /* <DEDUP_REMOVED lines=8> */
.L_x_42:
[----:B------:R-:W-:Y:S05]  /*0ad0*/  BSYNC.RECONVERGENT B0 ;  /* 0x0000000000007941 */ /* 0x000fea0003800200 */
.L_x_41:
[----:B------:R-:W-:Y:S06]  /*0ae0*/  BAR.SYNC.DEFER_BLOCKING 0x0 ;  /* 0x0000000000007b1d */ /* 0x000fec0000010000 */
[----:B------:R-:W-:Y:S05]  /*0af0*/  @P1 EXIT ;  /* 0x000000000000194d */ /* 0x000fea0003800000 */
[----:B------:R-:W3:Y:S01]  /*0b00*/  S2UR UR5, SR_CgaCtaId ;  /* 0x00000000000579c3 */ /* 0x000ee20000008800 */
[----:B------:R-:W-:Y:S01]  /*0b10*/  LOP3.LUT R2, RZ, R0, RZ, 0x33, !PT ;  /* 0x00000000ff027212 */ /* 0x000fe200078e33ff */
[----:B------:R-:W-:Y:S01]  /*0b20*/  UMOV UR4, 0x400 ;  /* 0x0000040000047882 */ /* 0x000fe20000000000 */
[----:B------:R-:W-:Y:S02]  /*0b30*/  BSSY.RECONVERGENT B0, `(.L_x_43) ;  /* 0x000002a000007945 */ /* 0x000fe40003800200 */
[----:B------:R-:W-:-:S04]  /*0b40*/  IADD3 R2, PT, PT, R2, R3, RZ ;  /* 0x0000000302027210 */ /* 0x000fc80007ffe0ff */
[C---:B------:R-:W-:Y:S02]  /*0b50*/  LOP3.LUT R4, R2.reuse, 0x300, RZ, 0xc0, !PT ;  /* 0x0000030002047812 */ /* 0x040fe400078ec0ff */
[----:B------:R-:W-:Y:S02]  /*0b60*/  ISETP.GE.U32.AND P0, PT, R2, 0x300, PT ;  /* 0x000003000200780c */ /* 0x000fe40003f06070 */
[----:B------:R-:W-:Y:S01]  /*0b70*/  ISETP.NE.AND P1, PT, R4, 0x300, PT ;  /* 0x000003000400780c */ /* 0x000fe20003f25270 */
[----:B---3--:R-:W-:-:S09]  /*0b80*/  ULEA UR4, UR5, UR4, 0x18 ;  /* 0x0000000405047291 */ /* 0x008fd2000f8ec0ff */
[----:B0-----:R-:W0:Y:S03]  /*0b90*/  LDS.64 R4, [UR4+0x50] ;  /* 0x00005004ff047984 */ /* 0x001e260008000a00 */
[----:B------:R-:W-:Y:S05]  /*0ba0*/  @!P1 BRA `(.L_x_44) ;  /* 0x0000000000889947 */ /* 0x000fea0003800000 */
[----:B------:R-:W3:Y:S01]  /*0bb0*/  LDC.64 R10, c[0x0][0x398] ;  /* 0x0000e600ff0a7b82 */ /* 0x000ee20000000a00 */
[----:B------:R-:W-:Y:S01]  /*0bc0*/  LEA.HI R8, R2, 0x1, RZ, 0x18 ;  /* 0x0000000102087811 */ /* 0x000fe200078fc0ff */
[----:B--2---:R-:W-:-:S03]  /*0bd0*/  IMAD R15, R3, UR8, R0 ;  /* 0x00000008030f7c24 */ /* 0x004fc6000f8e0200 */
[C---:B------:R-:W-:Y:S02]  /*0be0*/  SHF.L.U32 R9, R8.reuse, 0x8, RZ ;  /* 0x0000000808097819 */ /* 0x040fe400000006ff */
[----:B------:R-:W-:Y:S01]  /*0bf0*/  LOP3.LUT R8, R8, 0x3, RZ, 0xc0, !PT ;  /* 0x0000000308087812 */ /* 0x000fe200078ec0ff */
[----:B------:R-:W2:Y:S01]  /*0c00*/  LDC.64 R12, c[0x0][0x390] ;  /* 0x0000e400ff0c7b82 */ /* 0x000ea20000000a00 */
[----:B------:R-:W-:Y:S02]  /*0c10*/  LOP3.LUT R9, R9, 0x300, RZ, 0xc0, !PT ;  /* 0x0000030009097812 */ /* 0x000fe400078ec0ff */
[----:B------:R-:W-:-:S05]  /*0c20*/  IADD3 R14, PT, PT, -R8, RZ, RZ ;  /* 0x000000ff080e7210 */ /* 0x000fca0007ffe1ff */
[----:B------:R-:W4:Y:S01]  /*0c30*/  LDC.64 R6, c[0x0][0x3a0] ;  /* 0x0000e800ff067b82 */ /* 0x000f220000000a00 */
[----:B---3--:R-:W-:-:S04]  /*0c40*/  IMAD.WIDE.U32 R10, R0, 0x2, R10 ;  /* 0x00000002000a7825 */ /* 0x008fc800078e000a */
[----:B------:R-:W-:Y:S02]  /*0c50*/  IMAD.MOV.U32 R2, RZ, RZ, R10 ;  /* 0x000000ffff027224 */ /* 0x000fe400078e000a */
[C---:B--2---:R-:W-:Y:S01]  /*0c60*/  IMAD.WIDE.U32 R12, R0.reuse, 0x2, R12 ;  /* 0x00000002000c7825 */ /* 0x044fe200078e000c */
[----:B------:R-:W-:-:S07]  /*0c70*/  IADD3 R0, PT, PT, R0, R9, RZ ;  /* 0x0000000900007210 */ /* 0x000fce0007ffe0ff */
.L_x_45:
[----:B---34-:R-:W-:Y:S01]  /*0c80*/  IMAD.WIDE R8, R15, 0x2, R6 ;  /* 0x000000020f087825 */ /* 0x018fe200078e0206 */
[----:B------:R2:W3:Y:S04]  /*0c90*/  LDG.E.U16 R18, desc[UR6][R12.64] ;  /* 0x000000060c127981 */ /* 0x0004e8000c1e1500 */
[----:B-1----:R-:W4:Y:S01]  /*0ca0*/  LDG.E.U16 R16, desc[UR6][R8.64] ;  /* 0x0000000608107981 */ /* 0x002f22000c1e1500 */
[----:B------:R-:W-:-:S06]  /*0cb0*/  IMAD.MOV.U32 R10, RZ, RZ, R2 ;  /* 0x000000ffff0a7224 */ /* 0x000fcc00078e0002 */
[----:B------:R1:W5:Y:S01]  /*0cc0*/  LDG.E.U16 R10, desc[UR6][R10.64] ;  /* 0x000000060a0a7981 */ /* 0x000362000c1e1500 */
[----:B------:R-:W-:-:S04]  /*0cd0*/  IADD3 R14, PT, PT, R14, 0x1, RZ ;  /* 0x000000010e0e7810 */ /* 0x000fc80007ffe0ff */
[----:B------:R-:W-:Y:S02]  /*0ce0*/  ISETP.NE.AND P1, PT, R14, RZ, PT ;  /* 0x000000ff0e00720c */ /* 0x000fe40003f25270 */
[----:B------:R-:W-:Y:S02]  /*0cf0*/  IADD3 R2, P2, PT, R2, 0x200, RZ ;  /* 0x0000020002027810 */ /* 0x000fe40007f5e0ff */
[----:B--2---:R-:W-:Y:S02]  /*0d00*/  IADD3 R12, P3, PT, R12, 0x200, RZ ;  /* 0x000002000c0c7810 */ /* 0x004fe40007f7e0ff */
[----:B------:R-:W-:Y:S01]  /*0d10*/  IADD3 R15, PT, PT, R15, 0x100, RZ ;  /* 0x000001000f0f7810 */ /* 0x000fe20007ffe0ff */
[----:B-1----:R-:W-:Y:S01]  /*0d20*/  IMAD.X R11, RZ, RZ, R11, P2 ;  /* 0x000000ffff0b7224 */ /* 0x002fe200010e060b */
[----:B------:R-:W-:Y:S01]  /*0d30*/  IADD3.X R13, PT, PT, RZ, R13, RZ, P3, !PT ;  /* 0x0000000dff0d7210 */ /* 0x000fe20001ffe4ff */
[----:B----4-:R-:W-:-:S05]  /*0d40*/  HADD2.F32 R17, -RZ, R16.H0_H0 ;  /* 0x20000010ff117230 */ /* 0x010fca0000004100 */
[----:B0-----:R-:W-:Y:S01]  /*0d50*/  FADD R16, -R4, R17 ;  /* 0x0000001104107221 */ /* 0x001fe20000000100 */
[----:B---3--:R-:W-:Y:S02]  /*0d60*/  HADD2.F32 R17, -RZ, R18.H0_H0 ;  /* 0x20000012ff117230 */ /* 0x008fe40000004100 */
[----:B-----5:R-:W-:Y:S02]  /*0d70*/  HADD2.F32 R19, -RZ, R10.H0_H0 ;  /* 0x2000000aff137230 */ /* 0x020fe40000004100 */
[----:B------:R-:W-:-:S04]  /*0d80*/  FMUL R16, R16, R5 ;  /* 0x0000000510107220 */ /* 0x000fc80000400000 */
[----:B------:R-:W-:-:S05]  /*0d90*/  FFMA R16, R16, R17, R19 ;  /* 0x0000001110107223 */ /* 0x000fca0000000013 */
[----:B------:R-:W-:-:S05]  /*0da0*/  F2FP.F16.F32.PACK_AB R16, RZ, R16 ;  /* 0x00000010ff10723e */ /* 0x000fca00000000ff */
[----:B------:R3:W-:Y:S01]  /*0db0*/  STG.E.U16 desc[UR6][R8.64], R16 ;  /* 0x0000001008007986 */ /* 0x0007e2000c101506 */
[----:B------:R-:W-:Y:S05]  /*0dc0*/  @P1 BRA `(.L_x_45) ;  /* 0xfffffffc00ac1947 */ /* 0x000fea000383ffff */
.L_x_44:
[----:B------:R-:W-:Y:S05]  /*0dd0*/  BSYNC.RECONVERGENT B0 ;  /* 0x0000000000007941 */ /* 0x000fea0003800200 */
.L_x_43:
[----:B------:R-:W-:Y:S05]  /*0de0*/  @!P0 EXIT ;  /* 0x000000000000894d */ /* 0x000fea0003800000 */
[----:B------:R-:W3:Y:S01]  /*0df0*/  LDCU.128 UR12, c[0x0][0x390] ;  /* 0x00007200ff0c77ac */ /* 0x000ee20008000c00 */
[----:B------:R-:W-:Y:S02]  /*0e00*/  HFMA2 R6, -RZ, RZ, 0, 6.103515625e-05 ;  /* 0x00000400ff067431 */ /* 0x000fe400000001ff */
[----:B------:R-:W-:Y:S01]  /*0e10*/  IMAD.MOV.U32 R7, RZ, RZ, 0x0 ;  /* 0x00000000ff077424 */ /* 0x000fe200078e00ff */
[----:B------:R-:W4:Y:S01]  /*0e20*/  LDCU.64 UR4, c[0x0][0x3a0] ;  /* 0x00007400ff0477ac */ /* 0x000f220008000a00 */
[----:B------:R-:W-:Y:S02]  /*0e30*/  IMAD R2, R3, UR8, R0 ;  /* 0x0000000803027c24 */ /* 0x000fe4000f8e0200 */
[----:B------:R-:W-:-:S03]  /*0e40*/  IMAD.WIDE.U32 R6, R0, 0x2, R6 ;  /* 0x0000000200067825 */ /* 0x000fc600078e0006 */
[C---:B---3--:R-:W-:Y:S02]  /*0e50*/  IADD3 R8, P0, PT, R6.reuse, UR12, RZ ;  /* 0x0000000c06087c10 */ /* 0x048fe4000ff1e0ff */
[----:B------:R-:W-:Y:S01]  /*0e60*/  IADD3 R6, P1, PT, R6, UR14, RZ ;  /* 0x0000000e06067c10 */ /* 0x000fe2000ff3e0ff */
[----:B----4-:R-:W-:Y:S01]  /*0e70*/  UIADD3 UR4, UP0, UPT, UR4, 0x400, URZ ;  /* 0x0000040004047890 */ /* 0x010fe2000ff1e0ff */
[C---:B------:R-:W-:Y:S02]  /*0e80*/  IADD3.X R9, PT, PT, R7.reuse, UR13, RZ, P0, !PT ;  /* 0x0000000d07097c10 */ /* 0x040fe400087fe4ff */
[----:B------:R-:W-:Y:S01]  /*0e90*/  IADD3.X R7, PT, PT, R7, UR15, RZ, P1, !PT ;  /* 0x0000000f07077c10 */ /* 0x000fe20008ffe4ff */
[----:B------:R-:W-:-:S12]  /*0ea0*/  UIADD3.X UR5, UPT, UPT, URZ, UR5, URZ, UP0, !UPT ;  /* 0x00000005ff057290 */ /* 0x000fd800087fe4ff */
.L_x_46:
[----:B---3--:R-:W-:Y:S01]  /*0eb0*/  MOV R10, UR4 ;  /* 0x00000004000a7c02 */ /* 0x008fe20008000f00 */
[----:B------:R-:W3:Y:S01]  /*0ec0*/  LDG.E.U16 R14, desc[UR6][R8.64+-0x400] ;  /* 0xfffc0006080e7981 */ /* 0x000ee2000c1e1500 */
[----:B------:R-:W-:-:S03]  /*0ed0*/  MOV R11, UR5 ;  /* 0x00000005000b7c02 */ /* 0x000fc60008000f00 */
[----:B--2---:R-:W2:Y:S01]  /*0ee0*/  LDG.E.U16 R15, desc[UR6][R6.64+-0x400] ;  /* 0xfffc0006060f7981 */ /* 0x004ea2000c1e1500 */
[----:B------:R-:W-:-:S05]  /*0ef0*/  IMAD.WIDE R10, R2, 0x2, R10 ;  /* 0x00000002020a7825 */ /* 0x000fca00078e020a */
[----:B------:R-:W4:Y:S02]  /*0f00*/  LDG.E.U16 R12, desc[UR6][R10.64+-0x400] ;  /* 0xfffc00060a0c7981 */ /* 0x000f24000c1e1500 */
[----:B----4-:R-:W-:Y:S02]  /*0f10*/  HADD2.F32 R13, -RZ, R12.H0_H0 ;  /* 0x2000000cff0d7230 */ /* 0x010fe40000004100 */
[----:B--2---:R-:W-:-:S03]  /*0f20*/  HADD2.F32 R15, -RZ, R15.H0_H0 ;  /* 0x2000000fff0f7230 */ /* 0x004fc60000004100 */
[----:B0-----:R-:W-:Y:S01]  /*0f30*/  FADD R12, -R4, R13 ;  /* 0x0000000d040c7221 */ /* 0x001fe20000000100 */
[----:B---3--:R-:W-:-:S03]  /*0f40*/  HADD2.F32 R13, -RZ, R14.H0_H0 ;  /* 0x2000000eff0d7230 */ /* 0x008fc60000004100 */
[----:B------:R-:W-:-:S04]  /*0f50*/  FMUL R12, R12, R5 ;  /* 0x000000050c0c7220 */ /* 0x000fc80000400000 */
[----:B------:R-:W-:Y:S02]  /*0f60*/  FFMA R12, R12, R13, R15 ;  /* 0x0000000d0c0c7223 */ /* 0x000fe4000000000f */
[----:B------:R-:W2:Y:S03]  /*0f70*/  LDG.E.U16 R13, desc[UR6][R10.64+-0x200] ;  /* 0xfffe00060a0d7981 */ /* 0x000ea6000c1e1500 */
[----:B------:R-:W-:-:S04]  /*0f80*/  F2FP.F16.F32.PACK_AB R12, RZ, R12 ;  /* 0x0000000cff0c723e */ /* 0x000fc800000000ff */
[----:B-1----:R-:W-:-:S05]  /*0f90*/  PRMT R16, R12, 0x7610, R16 ;  /* 0x000076100c107816 */ /* 0x002fca0000000010 */
[----:B------:R0:W-:Y:S04]  /*0fa0*/  STG.E.U16 desc[UR6][R10.64+-0x400], R16 ;  /* 0xfffc00100a007986 */ /* 0x0001e8000c101506 */
[----:B------:R-:W3:Y:S04]  /*0fb0*/  LDG.E.U16 R14, desc[UR6][R8.64+-0x200] ;  /* 0xfffe0006080e7981 */ /* 0x000ee8000c1e1500 */
[----:B------:R-:W4:Y:S01]  /*0fc0*/  LDG.E.U16 R15, desc[UR6][R6.64+-0x200] ;  /* 0xfffe0006060f7981 */ /* 0x000f22000c1e1500 */
[----:B--2---:R-:W-:-:S05]  /*0fd0*/  HADD2.F32 R13, -RZ, R13.H0_H0 ;  /* 0x2000000dff0d7230 */ /* 0x004fca0000004100 */
[----:B------:R-:W-:-:S04]  /*0fe0*/  FADD R12, -R4, R13 ;  /* 0x0000000d040c7221 */ /* 0x000fc80000000100 */
[----:B------:R-:W-:Y:S01]  /*0ff0*/  FMUL R12, R12, R5 ;  /* 0x000000050c0c7220 */ /* 0x000fe20000400000 */
[----:B---3--:R-:W-:Y:S02]  /*1000*/  HADD2.F32 R13, -RZ, R14.H0_H0 ;  /* 0x2000000eff0d7230 */ /* 0x008fe40000004100 */
[----:B----4-:R-:W-:-:S05]  /*1010*/  HADD2.F32 R15, -RZ, R15.H0_H0 ;  /* 0x2000000fff0f7230 */ /* 0x010fca0000004100 */
[----:B------:R-:W-:Y:S02]  /*1020*/  FFMA R12, R12, R13, R15 ;  /* 0x0000000d0c0c7223 */ /* 0x000fe4000000000f */
[----:B------:R-:W2:Y:S03]  /*1030*/  LDG.E.U16 R13, desc[UR6][R10.64] ;  /* 0x000000060a0d7981 */ /* 0x000ea6000c1e1500 */
[----:B------:R-:W-:-:S04]  /*1040*/  F2FP.F16.F32.PACK_AB R12, RZ, R12 ;  /* 0x0000000cff0c723e */ /* 0x000fc800000000ff */
[----:B0-----:R-:W-:-:S05]  /*1050*/  PRMT R16, R12, 0x7610, R16 ;  /* 0x000076100c107816 */ /* 0x001fca0000000010 */
        /* <DEDUP_REMOVED lines=13> */
[----:B------:R0:W4:Y:S04]  /*1130*/  LDG.E.U16 R14, desc[UR6][R8.64+0x200] ;  /* 0x00020006080e7981 */ /* 0x000128000c1e1500 */
[----:B------:R1:W5:Y:S01]  /*1140*/  LDG.E.U16 R15, desc[UR6][R6.64+0x200] ;  /* 0x00020006060f7981 */ /* 0x000362000c1e1500 */
[----:B------:R-:W-:-:S05]  /*1150*/  VIADD R0, R0, 0x400 ;  /* 0x0000040000007836 */ /* 0x000fca0000000000 */
[----:B------:R-:W-:Y:S02]  /*1160*/  ISETP.GE.AND P0, PT, R0, R3, PT ;  /* 0x000000030000720c */ /* 0x000fe40003f06270 */
[----:B0-----:R-:W-:Y:S02]  /*1170*/  IADD3 R8, P1, PT, R8, 0x800, RZ ;  /* 0x0000080008087810 */ /* 0x001fe40007f3e0ff */
[----:B-1----:R-:W-:Y:S01]  /*1180*/  IADD3 R6, P2, PT, R6, 0x800, RZ ;  /* 0x0000080006067810 */ /* 0x002fe20007f5e0ff */
[----:B------:R-:W-:Y:S01]  /*1190*/  VIADD R2, R2, 0x400 ;  /* 0x0000040002027836 */ /* 0x000fe20000000000 */
[----:B------:R-:W-:Y:S02]  /*11a0*/  IADD3.X R9, PT, PT, RZ, R9, RZ, P1, !PT ;  /* 0x00000009ff097210 */ /* 0x000fe40000ffe4ff */
[----:B------:R-:W-:Y:S01]  /*11b0*/  IADD3.X R7, PT, PT, RZ, R7, RZ, P2, !PT ;  /* 0x00000007ff077210 */ /* 0x000fe200017fe4ff */
[----:B--2---:R-:W-:-:S05]  /*11c0*/  HADD2.F32 R13, -RZ, R13.H0_H0 ;  /* 0x2000000dff0d7230 */ /* 0x004fca0000004100 */
[----:B------:R-:W-:-:S04]  /*11d0*/  FADD R12, -R4, R13 ;  /* 0x0000000d040c7221 */ /* 0x000fc80000000100 */
[----:B------:R-:W-:Y:S01]  /*11e0*/  FMUL R12, R12, R5 ;  /* 0x000000050c0c7220 */ /* 0x000fe20000400000 */
[----:B----4-:R-:W-:Y:S02]  /*11f0*/  HADD2.F32 R13, -RZ, R14.H0_H0 ;  /* 0x2000000eff0d7230 */ /* 0x010fe40000004100 */
[----:B-----5:R-:W-:-:S05]  /*1200*/  HADD2.F32 R15, -RZ, R15.H0_H0 ;  /* 0x2000000fff0f7230 */ /* 0x020fca0000004100 */
[----:B------:R-:W-:-:S05]  /*1210*/  FFMA R12, R12, R13, R15 ;  /* 0x0000000d0c0c7223 */ /* 0x000fca000000000f */
[----:B------:R-:W-:-:S05]  /*1220*/  F2FP.F16.F32.PACK_AB R12, RZ, R12 ;  /* 0x0000000cff0c723e */ /* 0x000fca00000000ff */
[----:B------:R3:W-:Y:S01]  /*1230*/  STG.E.U16 desc[UR6][R10.64+0x200], R12 ;  /* 0x0002000c0a007986 */ /* 0x0007e2000c101506 */
[----:B------:R-:W-:Y:S05]  /*1240*/  @!P0 BRA `(.L_x_46) ;  /* 0xfffffffc00188947 */ /* 0x000fea000383ffff */
[----:B------:R-:W-:Y:S05]  /*1250*/  EXIT ;  /* 0x000000000000794d */ /* 0x000fea0003800000 */
        .weak           $__internal_4_$__cuda_sm20_rcp_rn_f32_slowpath
        .type           $__internal_4_$__cuda_sm20_rcp_rn_f32_slowpath,@function
        .size           $__internal_4_$__cuda_sm20_rcp_rn_f32_slowpath,(.L_x_89 - $__internal_4_$__cuda_sm20_rcp_rn_f32_slowpath)
$__internal_4_$__cuda_sm20_rcp_rn_f32_slowpath:
        /* <DEDUP_REMOVED lines=15> */
.L_x_47:
[----:B------:R-:W-:-:S05]  /*1350*/  VIADD R4, R3, 0xffffff03 ;  /* 0xffffff0303047836 */ /* 0x000fca0000000000 */
[----:B------:R-:W-:-:S13]  /*1360*/  ISETP.GT.U32.AND P0, PT, R4, 0x1, PT ;  /* 0x000000010400780c */ /* 0x000fda0003f04070 */
[----:B------:R-:W-:Y:S05]  /*1370*/  @P0 BRA `(.L_x_49) ;  /* 0x0000000000780947 */ /* 0x000fea0003800000 */
[----:B------:R-:W-:Y:S02]  /*1380*/  LOP3.LUT R5, R0, 0x7fffff, RZ, 0xc0, !PT ;  /* 0x007fffff00057812 */ /* 0x000fe400078ec0ff */
[----:B------:R-:W-:Y:S02]  /*1390*/  MOV R9, 0x3 ;  /* 0x0000000300097802 */ /* 0x000fe40000000f00 */
[----:B------:R-:W-:Y:S02]  /*13a0*/  LOP3.LUT R5, R5, 0x3f800000, RZ, 0xfc, !PT ;  /* 0x3f80000005057812 */ /* 0x000fe400078efcff */
[----:B------:R-:W-:Y:S02]  /*13b0*/  SHF.L.U32 R10, R9, R4, RZ ;  /* 0x00000004090a7219 */ /* 0x000fe400000006ff */
[----:B------:R-:W0:Y:S02]  /*13c0*/  MUFU.RCP R6, R5 ;  /* 0x0000000500067308 */ /* 0x000e240000001000 */
        /* <DEDUP_REMOVED lines=16> */
[----:B------:R-:W-:-:S05]  /*14d0*/  SEL R4, RZ, 0x1, !P0 ;  /* 0x00000001ff047807 */ /* 0x000fca0004000000 */
[----:B------:R-:W-:-:S05]  /*14e0*/  IMAD.MOV R4, RZ, RZ, -R4 ;  /* 0x000000ffff047224 */ /* 0x000fca00078e0a04 */
[----:B------:R-:W-:Y:S02]  /*14f0*/  ISETP.GE.AND P0, PT, R4, RZ, PT ;  /* 0x000000ff0400720c */ /* 0x000fe40003f06270 */
[----:B------:R-:W-:-:S04]  /*1500*/  IADD3 R4, PT, PT, R3, -0xfc, RZ ;  /* 0xffffff0403047810 */ /* 0x000fc80007ffe0ff */
[----:B------:R-:W-:-:S07]  /*1510*/  SHF.R.U32.HI R3, RZ, R4, R7 ;  /* 0x00000004ff037219 */ /* 0x000fce0000011607 */
[----:B------:R-:W-:-:S05]  /*1520*/  @!P0 IADD3 R3, PT, PT, R3, 0x1, RZ ;  /* 0x0000000103038810 */ /* 0x000fca0007ffe0ff */
[----:B------:R-:W-:-:S05]  /*1530*/  @!P1 IMAD.SHL.U32 R3, R3, 0x2, RZ ;  /* 0x0000000203039824 */ /* 0x000fca00078e00ff */
[----:B------:R-:W-:Y:S01]  /*1540*/  LOP3.LUT R3, R3, 0x80000000, R0, 0xf8, !PT ;  /* 0x8000000003037812 */ /* 0x000fe200078ef800 */
[----:B------:R-:W-:Y:S06]  /*1550*/  BRA `(.L_x_48) ;  /* 0x0000000000047947 */ /* 0x000fec0003800000 */
.L_x_49:
[----:B------:R2:W3:Y:S02]  /*1560*/  MUFU.RCP R3, R0 ;  /* 0x0000000000037308 */ /* 0x0004e40000001000 */
.L_x_48:
[----:B0123--:R-:W-:Y:S01]  /*1570*/  MOV R0, R3 ;  /* 0x0000000300007202 */ /* 0x00ffe20000000f00 */
[----:B------:R-:W-:-:S04]  /*1580*/  HFMA2 R3, -RZ, RZ, 0, 0 ;  /* 0x00000000ff037431 */ /* 0x000fc800000001ff */
[----:B------:R-:W-:Y:S05]  /*1590*/  RET.REL.NODEC R2 `(_Z20LayerNormLargeKernelI6__halffLi256EEviPKT_S3_S3_PS1_f) ;  /* 0xffffffe802987950 */ /* 0x000fea0003c3ffff */
.L_x_50:
        /* <DEDUP_REMOVED lines=14> */
.L_x_89:


//--------------------- .text._Z20LayerNormLargeKernelIffLi256EEviPKT_S2_S2_PS0_f --------------------------
	.section	.text._Z20LayerNormLargeKernelIffLi256EEviPKT_S2_S2_PS0_f,"ax",@progbits
	.align	128
        .global         _Z20LayerNormLargeKernelIffLi256EEviPKT_S2_S2_PS0_f
        .type           _Z20LayerNormLargeKernelIffLi256EEviPKT_S2_S2_PS0_f,@function
        .size           _Z20LayerNormLargeKernelIffLi256EEviPKT_S2_S2_PS0_f,(.L_x_90 - _Z20LayerNormLargeKernelIffLi256EEviPKT_S2_S2_PS0_f)
        .other          _Z20LayerNormLargeKernelIffLi256EEviPKT_S2_S2_PS0_f,@"STO_CUDA_ENTRY STV_DEFAULT"
_Z20LayerNormLargeKernelIffLi256EEviPKT_S2_S2_PS0_f:
.text._Z20LayerNormLargeKernelIffLi256EEviPKT_S2_S2_PS0_f:
        /* <DEDUP_REMOVED lines=10> */
[----:B------:R-:W-:Y:S05]  /*00a0*/  CALL.REL.NOINC `($__internal_5_$__cuda_sm20_rcp_rn_f32_slowpath) ;  /* 0x0000000c00e47944 */ /* 0x000fea0003c00000 */
[----:B------:R-:W-:Y:S01]  /*00b0*/  IMAD.MOV.U32 R2, RZ, RZ, R0 ;  /* 0x000000ffff027224 */ /* 0x000fe200078e0000 */
[----:B------:R-:W-:Y:S06]  /*00c0*/  BRA `(.L_x_52) ;  /* 0x0000000000107947 */ /* 0x000fec0003800000 */
.L_x_51:
[----:B------:R-:W0:Y:S02]  /*00d0*/  MUFU.RCP R3, R0 ;  /* 0x0000000000037308 */ /* 0x000e240000001000 */
[----:B0-----:R-:W-:-:S04]  /*00e0*/  FFMA R2, R0, R3, -1 ;  /* 0xbf80000000027423 */ /* 0x001fc80000000003 */
[----:B------:R-:W-:-:S04]  /*00f0*/  FADD.FTZ R2, -R2, -RZ ;  /* 0x800000ff02027221 */ /* 0x000fc80000010100 */
[----:B------:R-:W-:-:S07]  /*0100*/  FFMA R2, R3, R2, R3 ;  /* 0x0000000203027223 */ /* 0x000fce0000000003 */
.L_x_52:
[----:B------:R-:W0:Y:S01]  /*0110*/  S2R R0, SR_TID.X ;  /* 0x0000000000007919 */ /* 0x000e220000002100 */
[----:B------:R-:W0:Y:S01]  /*0120*/  LDC R3, c[0x0][0x380] ;  /* 0x0000e000ff037b82 */ /* 0x000e220000000800 */
[----:B------:R-:W-:Y:S01]  /*0130*/  BSSY.RECONVERGENT B0, `(.L_x_53) ;  /* 0x0000044000007945 */ /* 0x000fe20003800200 */
[----:B------:R-:W-:Y:S02]  /*0140*/  CS2R R8, SRZ ;  /* 0x0000000000087805 */ /* 0x000fe4000001ff00 */
[----:B0-----:R-:W-:-:S13]  /*0150*/  ISETP.GE.AND P0, PT, R0, R3, PT ;  /* 0x000000030000720c */ /* 0x001fda0003f06270 */
[----:B------:R-:W-:Y:S05]  /*0160*/  @P0 BRA `(.L_x_54) ;  /* 0x0000000400000947 */ /* 0x000fea0003800000 */
[----:B------:R-:W-:Y:S01]  /*0170*/  LOP3.LUT R4, RZ, R0, RZ, 0x33, !PT ;  /* 0x00000000ff047212 */ /* 0x000fe200078e33ff */
[----:B------:R-:W-:Y:S01]  /*0180*/  BSSY.RECONVERGENT B1, `(.L_x_55) ;  /* 0x000001c000017945 */ /* 0x000fe20003800200 */
[----:B------:R-:W-:Y:S01]  /*0190*/  CS2R R8, SRZ ;  /* 0x0000000000087805 */ /* 0x000fe2000001ff00 */
[----:B------:R-:W-:Y:S01]  /*01a0*/  IMAD.MOV.U32 R10, RZ, RZ, R0 ;  /* 0x000000ffff0a7224 */ /* 0x000fe200078e0000 */
[----:B------:R-:W-:-:S04]  /*01b0*/  IADD3 R11, PT, PT, R4, R3, RZ ;  /* 0x00000003040b7210 */ /* 0x000fc80007ffe0ff */
[C---:B------:R-:W-:Y:S02]  /*01c0*/  LOP3.LUT R4, R11.reuse, 0x300, RZ, 0xc0, !PT ;  /* 0x000003000b047812 */ /* 0x040fe400078ec0ff */
[----:B------:R-:W-:Y:S02]  /*01d0*/  ISETP.GE.U32.AND P1, PT, R11, 0x300, PT ;  /* 0x000003000b00780c */ /* 0x000fe40003f26070 */
[----:B------:R-:W-:-:S13]  /*01e0*/  ISETP.NE.AND P0, PT, R4, 0x300, PT ;  /* 0x000003000400780c */ /* 0x000fda0003f05270 */
[----:B------:R-:W-:Y:S05]  /*01f0*/  @!P0 BRA `(.L_x_56) ;  /* 0x0000000000508947 */ /* 0x000fea0003800000 */
[----:B------:R-:W0:Y:S01]  /*0200*/  LDC.64 R4, c[0x0][0x3a0] ;  /* 0x0000e800ff047b82 */ /* 0x000e220000000a00 */
[----:B------:R-:W-:Y:S01]  /*0210*/  LEA.HI R9, R11, 0x1, RZ, 0x18 ;  /* 0x000000010b097811 */ /* 0x000fe200078fc0ff */
[--C-:B------:R-:W-:Y:S02]  /*0220*/  IMAD R17, R3, UR8, R0.reuse ;  /* 0x0000000803117c24 */ /* 0x100fe4000f8e0200 */
[----:B------:R-:W-:Y:S01]  /*0230*/  IMAD.MOV.U32 R10, RZ, RZ, R0 ;  /* 0x000000ffff0a7224 */ /* 0x000fe200078e0000 */
[----:B------:R-:W-:Y:S01]  /*0240*/  LOP3.LUT R11, R9, 0x3, RZ, 0xc0, !PT ;  /* 0x00000003090b7812 */ /* 0x000fe200078ec0ff */
[----:B------:R-:W-:Y:S02]  /*0250*/  HFMA2 R9, -RZ, RZ, 0, 0 ;  /* 0x00000000ff097431 */ /* 0x000fe400000001ff */
[----:B------:R-:W1:Y:S01]  /*0260*/  LDC.64 R6, c[0x0][0x388] ;  /* 0x0000e200ff067b82 */ /* 0x000e620000000a00 */
[----:B------:R-:W-:-:S07]  /*0270*/  IADD3 R11, PT, PT, -R11, RZ, RZ ;  /* 0x000000ff0b0b7210 */ /* 0x000fce0007ffe1ff */
.L_x_57:
[----:B-12---:R-:W-:-:S06]  /*0280*/  IMAD.WIDE R14, R17, 0x4, R6 ;  /* 0x00000004110e7825 */ /* 0x006fcc00078e0206 */
[----:B------:R-:W2:Y:S01]  /*0290*/  LDG.E R15, desc[UR6][R14.64] ;  /* 0x000000060e0f7981 */ /* 0x000ea2000c1e1900 */
[----:B0-----:R-:W-:Y:S01]  /*02a0*/  IMAD.WIDE R12, R17, 0x4, R4 ;  /* 0x00000004110c7825 */ /* 0x001fe200078e0204 */
[----:B------:R-:W-:-:S03]  /*02b0*/  IADD3 R10, PT, PT, R10, 0x100, RZ ;  /* 0x000001000a0a7810 */ /* 0x000fc60007ffe0ff */
[----:B------:R-:W-:Y:S02]  /*02c0*/  VIADD R11, R11, 0x1 ;  /* 0x000000010b0b7836 */ /* 0x000fe40000000000 */
[----:B------:R-:W-:-:S03]  /*02d0*/  VIADD R17, R17, 0x100 ;  /* 0x0000010011117836 */ /* 0x000fc60000000000 */
[----:B------:R-:W-:Y:S01]  /*02e0*/  ISETP.NE.AND P0, PT, R11, RZ, PT ;  /* 0x000000ff0b00720c */ /* 0x000fe20003f05270 */
[----:B--2---:R2:W-:Y:S01]  /*02f0*/  STG.E desc[UR6][R12.64], R15 ;  /* 0x0000000f0c007986 */ /* 0x0045e2000c101906 */
[----:B------:R-:W-:-:S04]  /*0300*/  FMUL R16, R15, R2 ;  /* 0x000000020f107220 */ /* 0x000fc80000400000 */
[----:B------:R-:W-:Y:S01]  /*0310*/  FFMA R8, R15, R16, R8 ;  /* 0x000000100f087223 */ /* 0x000fe20000000008 */
[----:B------:R-:W-:-:S06]  /*0320*/  FADD R9, R16, R9 ;  /* 0x0000000910097221 */ /* 0x000fcc0000000000 */
[----:B------:R-:W-:Y:S05]  /*0330*/  @P0 BRA `(.L_x_57) ;  /* 0xfffffffc00d00947 */ /* 0x000fea000383ffff */
.L_x_56:
[----:B------:R-:W-:Y:S05]  /*0340*/  BSYNC.RECONVERGENT B1 ;  /* 0x0000000000017941 */ /* 0x000fea0003800200 */
.L_x_55:
[----:B------:R-:W-:Y:S05]  /*0350*/  @!P1 BRA `(.L_x_54) ;  /* 0x0000000000849947 */ /* 0x000fea0003800000 */
[----:B------:R-:W0:Y:S01]  /*0360*/  LDC.64 R6, c[0x0][0x3a0] ;  /* 0x0000e800ff067b82 */ /* 0x000e220000000a00 */
[----:B------:R-:W-:-:S07]  /*0370*/  IMAD R11, R3, UR8, R10 ;  /* 0x00000008030b7c24 */ /* 0x000fce000f8e020a */
[----:B------:R-:W1:Y:S01]  /*0380*/  LDC.64 R4, c[0x0][0x388] ;  /* 0x0000e200ff047b82 */ /* 0x000e620000000a00 */
[----:B0-----:R-:W-:-:S05]  /*0390*/  IADD3 R6, P1, PT, R6, 0x800, RZ ;  /* 0x0000080006067810 */ /* 0x001fca0007f3e0ff */
[----:B------:R-:W-:Y:S01]  /*03a0*/  IMAD.X R7, RZ, RZ, R7, P1 ;  /* 0x000000ffff077224 */ /* 0x000fe200008e0607 */
[----:B-1----:R-:W-:-:S04]  /*03b0*/  IADD3 R4, P0, PT, R4, 0x800, RZ ;  /* 0x0000080004047810 */ /* 0x002fc80007f1e0ff */
[----:B------:R-:W-:-:S09]  /*03c0*/  IADD3.X R5, PT, PT, RZ, R5, RZ, P0, !PT ;  /* 0x00000005ff057210 */ /* 0x000fd200007fe4ff */
.L_x_58:
[----:B--2---:R-:W-:-:S05]  /*03d0*/  IMAD.WIDE R14, R11, 0x4, R4 ;  /* 0x000000040b0e7825 */ /* 0x004fca00078e0204 */
[----:B0-----:R-:W2:Y:S01]  /*03e0*/  LDG.E R17, desc[UR6][R14.64+-0x800] ;  /* 0xfff800060e117981 */ /* 0x001ea2000c1e1900 */
[----:B------:R-:W-:-:S05]  /*03f0*/  IMAD.WIDE R12, R11, 0x4, R6 ;  /* 0x000000040b0c7825 */ /* 0x000fca00078e0206 */
[----:B--2---:R0:W-:Y:S04]  /*0400*/  STG.E desc[UR6][R12.64+-0x800], R17 ;  /* 0xfff800110c007986 */ /* 0x0041e8000c101906 */
[----:B------:R-:W2:Y:S04]  /*0410*/  LDG.E R19, desc[UR6][R14.64+-0x400] ;  /* 0xfffc00060e137981 */ /* 0x000ea8000c1e1900 */
[----:B--2---:R0:W-:Y:S04]  /*0420*/  STG.E desc[UR6][R12.64+-0x400], R19 ;  /* 0xfffc00130c007986 */ /* 0x0041e8000c101906 */
[----:B------:R-:W2:Y:S04]  /*0430*/  LDG.E R21, desc[UR6][R14.64] ;  /* 0x000000060e157981 */ /* 0x000ea8000c1e1900 */
[----:B--2---:R0:W-:Y:S04]  /*0440*/  STG.E desc[UR6][R12.64], R21 ;  /* 0x000000150c007986 */ /* 0x0041e8000c101906 */
[----:B------:R-:W2:Y:S01]  /*0450*/  LDG.E R23, desc[UR6][R14.64+0x400] ;  /* 0x000400060e177981 */ /* 0x000ea2000c1e1900 */
[----:B------:R-:W-:Y:S01]  /*0460*/  IADD3 R10, PT, PT, R10, 0x400, RZ ;  /* 0x000004000a0a7810 */ /* 0x000fe20007ffe0ff */
[-C--:B------:R-:W-:Y:S01]  /*0470*/  FMUL R16, R17, R2.reuse ;  /* 0x0000000211107220 */ /* 0x080fe20000400000 */
[----:B------:R-:W-:Y:S01]  /*0480*/  FMUL R18, R19, R2 ;  /* 0x0000000213127220 */ /* 0x000fe20000400000 */
[----:B------:R-:W-:Y:S01]  /*0490*/  VIADD R11, R11, 0x400 ;  /* 0x000004000b0b7836 */ /* 0x000fe20000000000 */
[----:B------:R-:W-:Y:S01]  /*04a0*/  ISETP.GE.AND P0, PT, R10, R3, PT ;  /* 0x000000030a00720c */ /* 0x000fe20003f06270 */
[----:B------:R-:W-:Y:S01]  /*04b0*/  FFMA R8, R17, R16, R8 ;  /* 0x0000001011087223 */ /* 0x000fe20000000008 */
[----:B------:R-:W-:Y:S01]  /*04c0*/  FADD R9, R16, R9 ;  /* 0x0000000910097221 */ /* 0x000fe20000000000 */
[----:B------:R-:W-:-:S02]  /*04d0*/  FMUL R16, R21, R2 ;  /* 0x0000000215107220 */ /* 0x000fc40000400000 */
[----:B------:R-:W-:Y:S01]  /*04e0*/  FFMA R8, R19, R18, R8 ;  /* 0x0000001213087223 */ /* 0x000fe20000000008 */
[----:B------:R-:W-:-:S03]  /*04f0*/  FADD R9, R9, R18 ;  /* 0x0000001209097221 */ /* 0x000fc60000000000 */
[----:B------:R-:W-:Y:S01]  /*0500*/  FFMA R8, R21, R16, R8 ;  /* 0x0000001015087223 */ /* 0x000fe20000000008 */
[----:B------:R-:W-:Y:S01]  /*0510*/  FADD R9, R9, R16 ;  /* 0x0000001009097221 */ /* 0x000fe20000000000 */
[----:B--2---:R0:W-:Y:S01]  /*0520*/  STG.E desc[UR6][R12.64+0x400], R23 ;  /* 0x000400170c007986 */ /* 0x0041e2000c101906 */
[----:B------:R-:W-:-:S04]  /*0530*/  FMUL R14, R23, R2 ;  /* 0x00000002170e7220 */ /* 0x000fc80000400000 */
[----:B------:R-:W-:Y:S01]  /*0540*/  FFMA R8, R23, R14, R8 ;  /* 0x0000000e17087223 */ /* 0x000fe20000000008 */
[----:B------:R-:W-:Y:S01]  /*0550*/  FADD R9, R9, R14 ;  /* 0x0000000e09097221 */ /* 0x000fe20000000000 */
[----:B------:R-:W-:Y:S06]  /*0560*/  @!P0 BRA `(.L_x_58) ;  /* 0xfffffffc00988947 */ /* 0x000fec000383ffff */
.L_x_54:
[----:B------:R-:W-:Y:S05]  /*0570*/  BSYNC.RECONVERGENT B0 ;  /* 0x0000000000007941 */ /* 0x000fea0003800200 */
.L_x_53:
[----:B------:R-:W1:Y:S01]  /*0580*/  S2R R10, SR_LANEID ;  /* 0x00000000000a7919 */ /* 0x000e620000000000 */
[----:B------:R-:W-:Y:S01]  /*0590*/  ISETP.NE.AND P3, PT, R0, RZ, PT ;  /* 0x000000ff0000720c */ /* 0x000fe20003f65270 */
[----:B------:R-:W-:Y:S01]  /*05a0*/  BSSY.RECONVERGENT B0, `(.L_x_59) ;  /* 0x0000044000007945 */ /* 0x000fe20003800200 */
[----:B------:R-:W3:Y:S04]  /*05b0*/  SHFL.DOWN PT, R2, R9, 0x1, 0x1f ;  /* 0x08201f0009027f89 */ /* 0x000ee800000e0000 */
[----:B------:R-:W4:Y:S01]  /*05c0*/  SHFL.DOWN PT, R4, R8, 0x1, 0x1f ;  /* 0x08201f0008047f89 */ /* 0x000f2200000e0000 */
[C---:B-1----:R-:W-:Y:S02]  /*05d0*/  ISETP.GT.AND P0, PT, R10.reuse, 0x1e, PT ;  /* 0x0000001e0a00780c */ /* 0x042fe40003f04270 */
[----:B------:R-:W-:-:S02]  /*05e0*/  ISETP.GT.AND P1, PT, R10, 0x17, PT ;  /* 0x000000170a00780c */ /* 0x000fc40003f24270 */
[----:B------:R-:W-:-:S09]  /*05f0*/  ISETP.GT.AND P2, PT, R10, 0xf, PT ;  /* 0x0000000f0a00780c */ /* 0x000fd20003f44270 */
[----:B---3--:R-:W-:Y:S01]  /*0600*/  @!P0 FADD R9, R2, R9 ;  /* 0x0000000902098221 */ /* 0x008fe20000000000 */
[----:B----4-:R-:W-:Y:S01]  /*0610*/  @!P0 FADD R8, R4, R8 ;  /* 0x0000000804088221 */ /* 0x010fe20000000000 */
[----:B------:R-:W-:-:S03]  /*0620*/  ISETP.GT.AND P0, PT, R10, 0x1d, PT ;  /* 0x0000001d0a00780c */ /* 0x000fc60003f04270 */
[----:B------:R-:W1:Y:S04]  /*0630*/  SHFL.DOWN PT, R2, R9, 0x2, 0x1f ;  /* 0x08401f0009027f89 */ /* 0x000e6800000e0000 */
[----:B------:R-:W3:Y:S06]  /*0640*/  SHFL.DOWN PT, R4, R8, 0x2, 0x1f ;  /* 0x08401f0008047f89 */ /* 0x000eec00000e0000 */
[----:B-1----:R-:W-:Y:S01]  /*0650*/  @!P0 FADD R9, R9, R2 ;  /* 0x0000000209098221 */ /* 0x002fe20000000000 */
[----:B---3--:R-:W-:-:S04]  /*0660*/  @!P0 FADD R8, R8, R4 ;  /* 0x0000000408088221 */ /* 0x008fc80000000000 */
[----:B------:R-:W1:Y:S01]  /*0670*/  SHFL.DOWN PT, R2, R9, 0x4, 0x1f ;  /* 0x08801f0009027f89 */ /* 0x000e6200000e0000 */
[----:B------:R-:W-:-:S03]  /*0680*/  ISETP.GT.AND P0, PT, R10, 0x1b, PT ;  /* 0x0000001b0a00780c */ /* 0x000fc60003f04270 */
[----:B------:R-:W3:Y:S10]  /*0690*/  SHFL.DOWN PT, R4, R8, 0x4, 0x1f ;  /* 0x08801f0008047f89 */ /* 0x000ef400000e0000 */
[----:B-1----:R-:W-:Y:S01]  /*06a0*/  @!P0 FADD R9, R9, R2 ;  /* 0x0000000209098221 */ /* 0x002fe20000000000 */
[----:B---3--:R-:W-:-:S04]  /*06b0*/  @!P0 FADD R8, R8, R4 ;  /* 0x0000000408088221 */ /* 0x008fc80000000000 */
[----:B------:R-:W1:Y:S01]  /*06c0*/  SHFL.DOWN PT, R2, R9, 0x8, 0x1f ;  /* 0x09001f0009027f89 */ /* 0x000e6200000e0000 */
[----:B------:R-:W-:-:S03]  /*06d0*/  ISETP.NE.AND P0, PT, R10, RZ, PT ;  /* 0x000000ff0a00720c */ /* 0x000fc60003f05270 */
[----:B------:R-:W3:Y:S10]  /*06e0*/  SHFL.DOWN PT, R4, R8, 0x8, 0x1f ;  /* 0x09001f0008047f89 */ /* 0x000ef400000e0000 */
[----:B------:R-:W4:Y:S01]  /*06f0*/  @!P0 S2R R7, SR_CgaCtaId ;  /* 0x0000000000078919 */ /* 0x000f220000008800 */
[----:B------:R-:W-:-:S02]  /*0700*/  @!P0 MOV R6, 0x400 ;  /* 0x0000040000068802 */ /* 0x000fc40000000f00 */
[----:B------:R-:W-:-:S04]  /*0710*/  @!P0 SHF.R.U32.HI R5, RZ, 0x2, R0 ;  /* 0x00000002ff058819 */ /* 0x000fc80000011600 */
[----:B------:R-:W-:Y:S01]  /*0720*/  @!P0 LOP3.LUT R5, R5, 0xf8, RZ, 0xc0, !PT ;  /* 0x000000f805058812 */ /* 0x000fe200078ec0ff */
[----:B-1----:R-:W-:Y:S01]  /*0730*/  @!P1 FADD R9, R9, R2 ;  /* 0x0000000209099221 */ /* 0x002fe20000000000 */
[----:B---3--:R-:W-:-:S04]  /*0740*/  @!P1 FADD R8, R8, R4 ;  /* 0x0000000408089221 */ /* 0x008fc80000000000 */
[----:B------:R-:W1:Y:S01]  /*0750*/  SHFL.DOWN PT, R2, R9, 0x10, 0x1f ;  /* 0x0a001f0009027f89 */ /* 0x000e6200000e0000 */
[----:B------:R-:W-:-:S03]  /*0760*/  ISETP.GE.AND P1, PT, R0, R3, PT ;  /* 0x000000030000720c */ /* 0x000fc60003f26270 */
[----:B------:R-:W3:Y:S01]  /*0770*/  SHFL.DOWN PT, R4, R8, 0x10, 0x1f ;  /* 0x0a001f0008047f89 */ /* 0x000ee200000e0000 */
[----:B----4-:R-:W-:-:S04]  /*0780*/  @!P0 LEA R6, R7, R6, 0x18 ;  /* 0x0000000607068211 */ /* 0x010fc800078ec0ff */
[----:B------:R-:W-:Y:S01]  /*0790*/  @!P0 IADD3 R5, PT, PT, R5, R6, RZ ;  /* 0x0000000605058210 */ /* 0x000fe20007ffe0ff */
[----:B-1----:R-:W-:Y:S01]  /*07a0*/  FADD R6, R9, R2 ;  /* 0x0000000209067221 */ /* 0x002fe20000000000 */
[----:B---3--:R-:W-:-:S04]  /*07b0*/  FADD R7, R8, R4 ;  /* 0x0000000408077221 */ /* 0x008fc80000000000 */
[----:B0-----:R-:W-:Y:S01]  /*07c0*/  FSEL R19, R9, R6, P2 ;  /* 0x0000000609137208 */ /* 0x001fe20001000000 */
        /* <DEDUP_REMOVED lines=33> */
.L_x_60:
[----:B------:R-:W-:Y:S05]  /*09e0*/  BSYNC.RECONVERGENT B0 ;  /* 0x0000000000007941 */ /* 0x000fea0003800200 */
.L_x_59:
[----:B------:R-:W-:Y:S06]  /*09f0*/  BAR.SYNC.DEFER_BLOCKING 0x0 ;  /* 0x0000000000007b1d */ /* 0x000fec0000010000 */
[----:B------:R-:W-:Y:S05]  /*0a00*/  @P1 EXIT ;  /* 0x000000000000194d */ /* 0x000fea0003800000 */
[----:B------:R-:W3:Y:S01]  /*0a10*/  S2UR UR5, SR_CgaCtaId ;  /* 0x00000000000579c3 */ /* 0x000ee20000008800 */
[----:B------:R-:W-:Y:S01]  /*0a20*/  LOP3.LUT R2, RZ, R0, RZ, 0x33, !PT ;  /* 0x00000000ff027212 */ /* 0x000fe200078e33ff */
[----:B------:R-:W-:Y:S01]  /*0a30*/  UMOV UR4, 0x400 ;  /* 0x0000040000047882 */ /* 0x000fe20000000000 */
[----:B------:R-:W-:Y:S03]  /*0a40*/  BSSY.RECONVERGENT B0, `(.L_x_61) ;  /* 0x000002a000007945 */ /* 0x000fe60003800200 */
[----:B------:R-:W-:-:S05]  /*0a50*/  IMAD.IADD R2, R2, 0x1, R3 ;  /* 0x0000000102027824 */ /* 0x000fca00078e0203 */
[C---:B------:R-:W-:Y:S02]  /*0a60*/  LOP3.LUT R4, R2.reuse, 0x300, RZ, 0xc0, !PT ;  /* 0x0000030002047812 */ /* 0x040fe400078ec0ff */
[----:B------:R-:W-:Y:S02]  /*0a70*/  ISETP.GE.U32.AND P0, PT, R2, 0x300, PT ;  /* 0x000003000200780c */ /* 0x000fe40003f06070 */
[----:B------:R-:W-:Y:S01]  /*0a80*/  ISETP.NE.AND P1, PT, R4, 0x300, PT ;  /* 0x000003000400780c */ /* 0x000fe20003f25270 */
[----:B---3--:R-:W-:-:S09]  /*0a90*/  ULEA UR4, UR5, UR4, 0x18 ;  /* 0x0000000405047291 */ /* 0x008fd2000f8ec0ff */
[----:B0-----:R-:W0:Y:S03]  /*0aa0*/  LDS.64 R4, [UR4+0x50] ;  /* 0x00005004ff047984 */ /* 0x001e260008000a00 */
[----:B------:R-:W-:Y:S05]  /*0ab0*/  @!P1 BRA `(.L_x_62) ;  /* 0x0000000000889947 */ /* 0x000fea0003800000 */
[----:B------:R-:W3:Y:S01]  /*0ac0*/  LDC.64 R10, c[0x0][0x398] ;  /* 0x0000e600ff0a7b82 */ /* 0x000ee20000000a00 */
[----:B--2---:R-:W-:Y:S01]  /*0ad0*/  LEA.HI R12, R2, 0x1, RZ, 0x18 ;  /* 0x00000001020c7811 */ /* 0x004fe200078fc0ff */
[----:B------:R-:W-:-:S03]  /*0ae0*/  IMAD R15, R3, UR8, R0 ;  /* 0x00000008030f7c24 */ /* 0x000fc6000f8e0200 */
[C---:B------:R-:W-:Y:S02]  /*0af0*/  SHF.L.U32 R13, R12.reuse, 0x8, RZ ;  /* 0x000000080c0d7819 */ /* 0x040fe400000006ff */
[----:B------:R-:W-:Y:S01]  /*0b00*/  LOP3.LUT R12, R12, 0x3, RZ, 0xc0, !PT ;  /* 0x000000030c0c7812 */ /* 0x000fe200078ec0ff */
[----:B------:R-:W2:Y:S01]  /*0b10*/  LDC.64 R8, c[0x0][0x390] ;  /* 0x0000e400ff087b82 */ /* 0x000ea20000000a00 */
[----:B------:R-:W-:-:S03]  /*0b20*/  LOP3.LUT R13, R13, 0x300, RZ, 0xc0, !PT ;  /* 0x000003000d0d7812 */ /* 0x000fc600078ec0ff */
[----:B------:R-:W-:-:S04]  /*0b30*/  IMAD.MOV R14, RZ, RZ, -R12 ;  /* 0x000000ffff0e7224 */ /* 0x000fc800078e0a0c */
[----:B------:R-:W4:Y:S01]  /*0b40*/  LDC.64 R6, c[0x0][0x3a0] ;  /* 0x0000e800ff067b82 */ /* 0x000f220000000a00 */
[----:B---3--:R-:W-:-:S03]  /*0b50*/  IMAD.WIDE.U32 R10, R0, 0x4, R10 ;  /* 0x00000004000a7825 */ /* 0x008fc600078e000a */
[----:B------:R-:W-:Y:S01]  /*0b60*/  MOV R2, R10 ;  /* 0x0000000a00027202 */ /* 0x000fe20000000f00 */
[C---:B--2---:R-:W-:Y:S01]  /*0b70*/  IMAD.WIDE.U32 R8, R0.reuse, 0x4, R8 ;  /* 0x0000000400087825 */ /* 0x044fe200078e0008 */
[----:B------:R-:W-:-:S03]  /*0b80*/  IADD3 R0, PT, PT, R0, R13, RZ ;  /* 0x0000000d00007210 */ /* 0x000fc60007ffe0ff */
[----:B------:R-:W-:Y:S01]  /*0b90*/  IMAD.MOV.U32 R18, RZ, RZ, R8 ;  /* 0x000000ffff127224 */ /* 0x000fe200078e0008 */
[----:B------:R-:W-:-:S07]  /*0ba0*/  MOV R21, R9 ;  /* 0x0000000900157202 */ /* 0x000fce0000000f00 */
.L_x_63:
[----:B---34-:R-:W-:Y:S01]  /*0bb0*/  IMAD.WIDE R8, R15, 0x4, R6 ;  /* 0x000000040f087825 */ /* 0x018fe200078e0206 */
[----:B------:R-:W-:-:S04]  /*0bc0*/  MOV R13, R21 ;  /* 0x00000015000d7202 */ /* 0x000fc80000000f00 */
[----:B-1----:R-:W0:Y:S01]  /*0bd0*/  LDG.E R17, desc[UR6][R8.64] ;  /* 0x0000000608117981 */ /* 0x002e22000c1e1900 */
[----:B------:R-:W-:Y:S01]  /*0be0*/  MOV R12, R18 ;  /* 0x00000012000c7202 */ /* 0x000fe20000000f00 */
[----:B------:R-:W-:-:S04]  /*0bf0*/  IMAD.MOV.U32 R10, RZ, RZ, R2 ;  /* 0x000000ffff0a7224 */ /* 0x000fc800078e0002 */
[----:B------:R-:W2:Y:S04]  /*0c00*/  LDG.E R13, desc[UR6][R12.64] ;  /* 0x000000060c0d7981 */ /* 0x000ea8000c1e1900 */
[----:B------:R1:W2:Y:S01]  /*0c10*/  LDG.E R19, desc[UR6][R10.64] ;  /* 0x000000060a137981 */ /* 0x0002a2000c1e1900 */
[----:B------:R-:W-:Y:S02]  /*0c20*/  IADD3 R14, PT, PT, R14, 0x1, RZ ;  /* 0x000000010e0e7810 */ /* 0x000fe40007ffe0ff */
[----:B------:R-:W-:Y:S02]  /*0c30*/  IADD3 R2, P2, PT, R2, 0x400, RZ ;  /* 0x0000040002027810 */ /* 0x000fe40007f5e0ff */
[----:B------:R-:W-:Y:S02]  /*0c40*/  ISETP.NE.AND P1, PT, R14, RZ, PT ;  /* 0x000000ff0e00720c */ /* 0x000fe40003f25270 */
[----:B------:R-:W-:-:S02]  /*0c50*/  IADD3 R18, P3, PT, R18, 0x400, RZ ;  /* 0x0000040012127810 */ /* 0x000fc40007f7e0ff */
[----:B------:R-:W-:Y:S01]  /*0c60*/  IADD3 R15, PT, PT, R15, 0x100, RZ ;  /* 0x000001000f0f7810 */ /* 0x000fe20007ffe0ff */
[----:B-1----:R-:W-:Y:S01]  /*0c70*/  IMAD.X R11, RZ, RZ, R11, P2 ;  /* 0x000000ffff0b7224 */ /* 0x002fe200010e060b */
[----:B------:R-:W-:Y:S01]  /*0c80*/  IADD3.X R21, PT, PT, RZ, R21, RZ, P3, !PT ;  /* 0x00000015ff157210 */ /* 0x000fe20001ffe4ff */
[----:B0-----:R-:W-:-:S04]  /*0c90*/  FADD R16, -R4, R17 ;  /* 0x0000001104107221 */ /* 0x001fc80000000100 */
[----:B------:R-:W-:-:S04]  /*0ca0*/  FMUL R16, R16, R5 ;  /* 0x0000000510107220 */ /* 0x000fc80000400000 */
[----:B--2---:R-:W-:-:S05]  /*0cb0*/  FFMA R19, R16, R13, R19 ;  /* 0x0000000d10137223 */ /* 0x004fca0000000013 */
[----:B------:R3:W-:Y:S01]  /*0cc0*/  STG.E desc[UR6][R8.64], R19 ;  /* 0x0000001308007986 */ /* 0x0007e2000c101906 */
[----:B------:R-:W-:Y:S05]  /*0cd0*/  @P1 BRA `(.L_x_63) ;  /* 0xfffffffc00b41947 */ /* 0x000fea000383ffff */
.L_x_62:
[----:B------:R-:W-:Y:S05]  /*0ce0*/  BSYNC.RECONVERGENT B0 ;  /* 0x0000000000007941 */ /* 0x000fea0003800200 */
.L_x_61:
[----:B------:R-:W-:Y:S05]  /*0cf0*/  @!P0 EXIT ;  /* 0x000000000000894d */ /* 0x000fea0003800000 */
[----:B------:R-:W3:Y:S01]  /*0d00*/  LDCU.128 UR12, c[0x0][0x390] ;  /* 0x00007200ff0c77ac */ /* 0x000ee20008000c00 */
[----:B------:R-:W-:Y:S02]  /*0d10*/  HFMA2 R6, -RZ, RZ, 0, 0.0001220703125 ;  /* 0x00000800ff067431 */ /* 0x000fe400000001ff */
        /* <DEDUP_REMOVED lines=10> */
.L_x_64:
[----:B----4-:R-:W-:Y:S01]  /*0dc0*/  MOV R10, UR4 ;  /* 0x00000004000a7c02 */ /* 0x010fe20008000f00 */
[----:B--2---:R-:W2:Y:S01]  /*0dd0*/  LDG.E R15, desc[UR6][R8.64+-0x800] ;  /* 0xfff80006080f7981 */ /* 0x004ea2000c1e1900 */
[----:B------:R-:W-:-:S03]  /*0de0*/  MOV R11, UR5 ;  /* 0x00000005000b7c02 */ /* 0x000fc60008000f00 */
[----:B-1----:R-:W2:Y:S01]  /*0df0*/  LDG.E R17, desc[UR6][R6.64+-0x800] ;  /* 0xfff8000606117981 */ /* 0x002ea2000c1e1900 */
[----:B------:R-:W-:-:S05]  /*0e00*/  IMAD.WIDE R10, R2, 0x4, R10 ;  /* 0x00000004020a7825 */ /* 0x000fca00078e020a */
[----:B------:R-:W0:Y:S02]  /*0e10*/  LDG.E R13, desc[UR6][R10.64+-0x800] ;  /* 0xfff800060a0d7981 */ /* 0x000e24000c1e1900 */
[----:B0-----:R-:W-:Y:S02]  /*0e20*/  FADD R12, -R4, R13 ;  /* 0x0000000d040c7221 */ /* 0x001fe40000000100 */
[----:B------:R-:W3:Y:S02]  /*0e30*/  LDG.E R13, desc[UR6][R10.64+-0x400] ;  /* 0xfffc00060a0d7981 */ /* 0x000ee4000c1e1900 */
[----:B------:R-:W-:-:S04]  /*0e40*/  FMUL R12, R12, R5 ;  /* 0x000000050c0c7220 */ /* 0x000fc80000400000 */
[----:B--2---:R-:W-:-:S05]  /*0e50*/  FFMA R15, R12, R15, R17 ;  /* 0x0000000f0c0f7223 */ /* 0x004fca0000000011 */
[----:B------:R0:W-:Y:S04]  /*0e60*/  STG.E desc[UR6][R10.64+-0x800], R15 ;  /* 0xfff8000f0a007986 */ /* 0x0001e8000c101906 */
[----:B------:R-:W2:Y:S04]  /*0e70*/  LDG.E R17, desc[UR6][R8.64+-0x400] ;  /* 0xfffc000608117981 */ /* 0x000ea8000c1e1900 */
[----:B------:R-:W2:Y:S01]  /*0e80*/  LDG.E R19, desc[UR6][R6.64+-0x400] ;  /* 0xfffc000606137981 */ /* 0x000ea2000c1e1900 */
[----:B---3--:R-:W-:-:S03]  /*0e90*/  FADD R12, -R4, R13 ;  /* 0x0000000d040c7221 */ /* 0x008fc60000000100 */
[----:B------:R-:W3:Y:S01]  /*0ea0*/  LDG.E R13, desc[UR6][R10.64] ;  /* 0x000000060a0d7981 */ /* 0x000ee2000c1e1900 */
        /* <DEDUP_REMOVED lines=10> */
[----:B0-----:R0:W2:Y:S04]  /*0f50*/  LDG.E R15, desc[UR6][R8.64+0x400] ;  /* 0x00040006080f7981 */ /* 0x0010a8000c1e1900 */
[----:B------:R1:W2:Y:S01]  /*0f60*/  LDG.E R21, desc[UR6][R6.64+0x400] ;  /* 0x0004000606157981 */ /* 0x0002a2000c1e1900 */
[----:B------:R-:W-:-:S05]  /*0f70*/  VIADD R0, R0, 0x400 ;  /* 0x0000040000007836 */ /* 0x000fca0000000000 */
[----:B------:R-:W-:Y:S02]  /*0f80*/  ISETP.GE.AND P0, PT, R0, R3, PT ;  /* 0x000000030000720c */ /* 0x000fe40003f06270 */
[----:B0-----:R-:W-:Y:S02]  /*0f90*/  IADD3 R8, P1, PT, R8, 0x1000, RZ ;  /* 0x0000100008087810 */ /* 0x001fe40007f3e0ff */
[----:B-1----:R-:W-:Y:S01]  /*0fa0*/  IADD3 R6, P2, PT, R6, 0x1000, RZ ;  /* 0x0000100006067810 */ /* 0x002fe20007f5e0ff */
[----:B------:R-:W-:Y:S01]  /*0fb0*/  VIADD R2, R2, 0x400 ;  /* 0x0000040002027836 */ /* 0x000fe20000000000 */
[----:B------:R-:W-:Y:S02]  /*0fc0*/  IADD3.X R9, PT, PT, RZ, R9, RZ, P1, !PT ;  /* 0x00000009ff097210 */ /* 0x000fe40000ffe4ff */
[----:B------:R-:W-:Y:S01]  /*0fd0*/  IADD3.X R7, PT, PT, RZ, R7, RZ, P2, !PT ;  /* 0x00000007ff077210 */ /* 0x000fe200017fe4ff */
[----:B---3--:R-:W-:-:S04]  /*0fe0*/  FADD R12, -R4, R13 ;  /* 0x0000000d040c7221 */ /* 0x008fc80000000100 */
[----:B------:R-:W-:-:S04]  /*0ff0*/  FMUL R12, R12, R5 ;  /* 0x000000050c0c7220 */ /* 0x000fc80000400000 */
[----:B--2---:R-:W-:-:S05]  /*1000*/  FFMA R15, R12, R15, R21 ;  /* 0x0000000f0c0f7223 */ /* 0x004fca0000000015 */
[----:B------:R4:W-:Y:S01]  /*1010*/  STG.E desc[UR6][R10.64+0x400], R15 ;  /* 0x0004000f0a007986 */ /* 0x0009e2000c101906 */
[----:B------:R-:W-:Y:S05]  /*1020*/  @!P0 BRA `(.L_x_64) ;  /* 0xfffffffc00648947 */ /* 0x000fea000383ffff */
[----:B------:R-:W-:Y:S05]  /*1030*/  EXIT ;  /* 0x000000000000794d */ /* 0x000fea0003800000 */
        .weak           $__internal_5_$__cuda_sm20_rcp_rn_f32_slowpath
        .type           $__internal_5_$__cuda_sm20_rcp_rn_f32_slowpath,@function
        .size           $__internal_5_$__cuda_sm20_rcp_rn_f32_slowpath,(.L_x_90 - $__internal_5_$__cuda_sm20_rcp_rn_f32_slowpath)
$__internal_5_$__cuda_sm20_rcp_rn_f32_slowpath:
        /* <DEDUP_REMOVED lines=15> */
.L_x_65:
        /* <DEDUP_REMOVED lines=33> */
.L_x_67:
[----:B------:R2:W3:Y:S02]  /*1340*/  MUFU.RCP R3, R0 ;  /* 0x0000000000037308 */ /* 0x0004e40000001000 */
.L_x_66:
[----:B0123--:R-:W-:Y:S01]  /*1350*/  MOV R0, R3 ;  /* 0x0000000300007202 */ /* 0x00ffe20000000f00 */
[----:B------:R-:W-:-:S04]  /*1360*/  HFMA2 R3, -RZ, RZ, 0, 0 ;  /* 0x00000000ff037431 */ /* 0x000fc800000001ff */
[----:B------:R-:W-:Y:S05]  /*1370*/  RET.REL.NODEC R2 `(_Z20LayerNormLargeKernelIffLi256EEviPKT_S2_S2_PS0_f) ;  /* 0xffffffec02207950 */ /* 0x000fea0003c3ffff */
.L_x_68:
        /* <DEDUP_REMOVED lines=16> */
.L_x_90:


//--------------------- .text._Z21LayerNormMediumKernelI6__halffLi64ELi4EEviPKT_S3_S3_PS1_f --------------------------
	.section	.text._Z21LayerNormMediumKernelI6__halffLi64ELi4EEviPKT_S3_S3_PS1_f,"ax",@progbits
	.align	128
        .global         _Z21LayerNormMediumKernelI6__halffLi64ELi4EEviPKT_S3_S3_PS1_f
        .type           _Z21LayerNormMediumKernelI6__halffLi64ELi4EEviPKT_S3_S3_PS1_f,@function
        .size           _Z21LayerNormMediumKernelI6__halffLi64ELi4EEviPKT_S3_S3_PS1_f,(.L_x_91 - _Z21LayerNormMediumKernelI6__halffLi64ELi4EEviPKT_S3_S3_PS1_f)
        .other          _Z21LayerNormMediumKernelI6__halffLi64ELi4EEviPKT_S3_S3_PS1_f,@"STO_CUDA_ENTRY STV_DEFAULT"
_Z21LayerNormMediumKernelI6__halffLi64ELi4EEviPKT_S3_S3_PS1_f:
.text._Z21LayerNormMediumKernelI6__halffLi64ELi4EEviPKT_S3_S3_PS1_f:
        /* <DEDUP_REMOVED lines=9> */
[----:B--2---:R-:W2:Y:S01]  /*0090*/  LDG.E.64 R6, desc[UR6][R6.64] ;  /* 0x0000000606067981 */ /* 0x004ea2000c1e1b00 */
[----:B------:R-:W-:-:S04]  /*00a0*/  I2FP.F32.S32 R0, R3 ;  /* 0x0000000300007245 */ /* 0x000fc80000201400 */
[----:B------:R-:W-:-:S04]  /*00b0*/  IADD3 R3, PT, PT, R0, 0x1800000, RZ ;  /* 0x0180000000037810 */ /* 0x000fc80007ffe0ff */
[----:B------:R-:W-:-:S04]  /*00c0*/  LOP3.LUT R3, R3, 0x7f800000, RZ, 0xc0, !PT ;  /* 0x7f80000003037812 */ /* 0x000fc800078ec0ff */
[----:B------:R-:W-:Y:S02]  /*00d0*/  ISETP.GT.U32.AND P0, PT, R3, 0x1ffffff, PT ;  /* 0x01ffffff0300780c */ /* 0x000fe40003f04070 */
[--C-:B--2---:R-:W-:Y:S02]  /*00e0*/  SHF.R.U64 R9, R6, 0x10, R7.reuse ;  /* 0x0000001006097819 */ /* 0x104fe40000001207 */
[----:B------:R-:W-:-:S04]  /*00f0*/  SHF.R.U32.HI R3, RZ, 0x10, R7 ;  /* 0x00000010ff037819 */ /* 0x000fc80000011607 */
[----:B------:R-:W-:-:S05]  /*0100*/  PRMT R9, R3, 0x5410, R9 ;  /* 0x0000541003097816 */ /* 0x000fca0000000009 */
[----:B------:R-:W-:Y:S05]  /*0110*/  @P0 BRA `(.L_x_69) ;  /* 0x0000000000100947 */ /* 0x000fea0003800000 */
[----:B------:R-:W-:-:S07]  /*0120*/  MOV R4, 0x140 ;  /* 0x0000014000047802 */ /* 0x000fce0000000f00 */
[----:B------:R-:W-:Y:S05]  /*0130*/  CALL.REL.NOINC `($__internal_6_$__cuda_sm20_rcp_rn_f32_slowpath) ;  /* 0x0000000800007944 */ /* 0x000fea0003c00000 */
[----:B------:R-:W-:Y:S01]  /*0140*/  MOV R11, R3 ;  /* 0x00000003000b7202 */ /* 0x000fe20000000f00 */
[----:B------:R-:W-:Y:S06]  /*0150*/  BRA `(.L_x_70) ;  /* 0x0000000000107947 */ /* 0x000fec0003800000 */
.L_x_69:
[----:B------:R-:W0:Y:S02]  /*0160*/  MUFU.RCP R11, R0 ;  /* 0x00000000000b7308 */ /* 0x000e240000001000 */
[----:B0-----:R-:W-:-:S04]  /*0170*/  FFMA R3, R0, R11, -1 ;  /* 0xbf80000000037423 */ /* 0x001fc8000000000b */
[----:B------:R-:W-:-:S04]  /*0180*/  FADD.FTZ R4, -R3, -RZ ;  /* 0x800000ff03047221 */ /* 0x000fc80000010100 */
[----:B------:R-:W-:-:S07]  /*0190*/  FFMA R11, R11, R4, R11 ;  /* 0x000000040b0b7223 */ /* 0x000fce000000000b */
.L_x_70:
[----:B------:R-:W0:Y:S08]  /*01a0*/  LDC.64 R4, c[0x0][0x390] ;  /* 0x0000e400ff047b82 */ /* 0x000e300000000a00 */
[----:B------:R-:W1:Y:S01]  /*01b0*/  LDC.64 R14, c[0x0][0x398] ;  /* 0x0000e600ff0e7b82 */ /* 0x000e620000000a00 */
[----:B------:R-:W-:Y:S01]  /*01c0*/  HADD2.F32 R0, -RZ, R6.H0_H0 ;  /* 0x20000006ff007230 */ /* 0x000fe20000004100 */
[----:B------:R-:W2:Y:S01]  /*01d0*/  S2R R12, SR_LANEID ;  /* 0x00000000000c7919 */ /* 0x000ea20000000000 */
[----:B------:R-:W-:-:S02]  /*01e0*/  HADD2.F32 R6, -RZ, R9.H1_H1 ;  /* 0x30000009ff067230 */ /* 0x000fc40000004100 */
[----:B------:R-:W-:-:S03]  /*01f0*/  HADD2.F32 R10, -RZ, R7.H0_H0 ;  /* 0x20000007ff0a7230 */ /* 0x000fc60000004100 */
[----:B------:R-:W-:Y:S01]  /*0200*/  FMUL R16, R6, R11 ;  /* 0x0000000b06107220 */ /* 0x000fe20000400000 */
[----:B0-----:R-:W-:-:S04]  /*0210*/  IMAD.WIDE.U32 R4, R2, 0x2, R4 ;  /* 0x0000000202047825 */ /* 0x001fc800078e0004 */
[----:B------:R-:W-:Y:S01]  /*0220*/  FMUL R18, R10, R11 ;  /* 0x0000000b0a127220 */ /* 0x000fe20000400000 */
[----:B------:R-:W-:Y:S01]  /*0230*/  ISETP.NE.AND P2, PT, R13, RZ, PT ;  /* 0x000000ff0d00720c */ /* 0x000fe20003f45270 */
[----:B------:R-:W-:Y:S01]  /*0240*/  BSSY.RECONVERGENT B0, `(.L_x_71) ;  /* 0x0000045000007945 */ /* 0x000fe20003800200 */
[----:B------:R-:W5:Y:S01]  /*0250*/  LDG.E.64 R4, desc[UR6][R4.64] ;  /* 0x0000000604047981 */ /* 0x000f62000c1e1b00 */
[----:B-1----:R-:W-:-:S04]  /*0260*/  IMAD.WIDE.U32 R2, R2, 0x2, R14 ;  /* 0x0000000202027825 */ /* 0x002fc800078e000e */
[----:B------:R-:W-:-:S04]  /*0270*/  FMUL R15, R0, R11 ;  /* 0x0000000b000f7220 */ /* 0x000fc80000400000 */
[----:B------:R-:W-:Y:S01]  /*0280*/  FADD R7, RZ, R15 ;  /* 0x0000000fff077221 */ /* 0x000fe20000000000 */
[----:B------:R-:W-:Y:S01]  /*0290*/  FFMA R15, R0, R15, RZ ;  /* 0x0000000f000f7223 */ /* 0x000fe200000000ff */
[----:B------:R-:W-:Y:S01]  /*02a0*/  HADD2.F32 R14, -RZ, R9.H0_H0 ;  /* 0x20000009ff0e7230 */ /* 0x000fe20000004100 */
[----:B------:R-:W5:Y:S01]  /*02b0*/  LDG.E.64 R2, desc[UR6][R2.64] ;  /* 0x0000000602027981 */ /* 0x000f62000c1e1b00 */
[----:B------:R-:W-:Y:S01]  /*02c0*/  FADD R7, R7, R16 ;  /* 0x0000001007077221 */ /* 0x000fe20000000000 */
[----:B------:R-:W-:Y:S02]  /*02d0*/  FFMA R15, R6, R16, R15 ;  /* 0x00000010060f7223 */ /* 0x000fe4000000000f */
[----:B------:R-:W-:Y:S01]  /*02e0*/  FMUL R16, R14, R11 ;  /* 0x0000000b0e107220 */ /* 0x000fe20000400000 */
[----:B------:R-:W-:Y:S01]  /*02f0*/  FADD R7, R7, R18 ;  /* 0x0000001207077221 */ /* 0x000fe20000000000 */
[----:B------:R-:W-:-:S03]  /*0300*/  FFMA R15, R10, R18, R15 ;  /* 0x000000120a0f7223 */ /* 0x000fc6000000000f */
[----:B------:R-:W-:Y:S01]  /*0310*/  FADD R7, R7, R16 ;  /* 0x0000001007077221 */ /* 0x000fe20000000000 */
[----:B------:R-:W-:-:S04]  /*0320*/  FFMA R9, R14, R16, R15 ;  /* 0x000000100e097223 */ /* 0x000fc8000000000f */
[----:B------:R-:W0:Y:S04]  /*0330*/  SHFL.DOWN PT, R16, R7, 0x1, 0x1f ;  /* 0x08201f0007107f89 */ /* 0x000e2800000e0000 */
[----:B------:R-:W1:Y:S01]  /*0340*/  SHFL.DOWN PT, R18, R9, 0x1, 0x1f ;  /* 0x08201f0009127f89 */ /* 0x000e6200000e0000 */
[----:B--2---:R-:W-:-:S13]  /*0350*/  ISETP.GT.AND P0, PT, R12, 0x1e, PT ;  /* 0x0000001e0c00780c */ /* 0x004fda0003f04270 */
[----:B0-----:R-:W-:Y:S01]  /*0360*/  @!P0 FADD R7, R7, R16 ;  /* 0x0000001007078221 */ /* 0x001fe20000000000 */
[----:B-1----:R-:W-:-:S04]  /*0370*/  @!P0 FADD R9, R9, R18 ;  /* 0x0000001209098221 */ /* 0x002fc80000000000 */
[----:B------:R-:W0:Y:S04]  /*0380*/  SHFL.DOWN PT, R16, R7, 0x2, 0x1f ;  /* 0x08401f0007107f89 */ /* 0x000e2800000e0000 */
[----:B------:R-:W1:Y:S01]  /*0390*/  SHFL.DOWN PT, R18, R9, 0x2, 0x1f ;  /* 0x08401f0009127f89 */ /* 0x000e6200000e0000 */
[----:B------:R-:W-:-:S13]  /*03a0*/  ISETP.GT.AND P0, PT, R12, 0x1d, PT ;  /* 0x0000001d0c00780c */ /* 0x000fda0003f04270 */
[----:B0-----:R-:W-:Y:S01]  /*03b0*/  @!P0 FADD R7, R7, R16 ;  /* 0x0000001007078221 */ /* 0x001fe20000000000 */
[----:B-1----:R-:W-:-:S04]  /*03c0*/  @!P0 FADD R9, R9, R18 ;  /* 0x0000001209098221 */ /* 0x002fc80000000000 */
[----:B------:R-:W0:Y:S04]  /*03d0*/  SHFL.DOWN PT, R16, R7, 0x4, 0x1f ;  /* 0x08801f0007107f89 */ /* 0x000e2800000e0000 */
[----:B------:R-:W1:Y:S01]  /*03e0*/  SHFL.DOWN PT, R18, R9, 0x4, 0x1f ;  /* 0x08801f0009127f89 */ /* 0x000e6200000e0000 */
[C---:B------:R-:W-:Y:S02]  /*03f0*/  ISETP.GT.AND P0, PT, R12.reuse, 0x1b, PT ;  /* 0x0000001b0c00780c */ /* 0x040fe40003f04270 */
[----:B------:R-:W-:-:S11]  /*0400*/  ISETP.GT.AND P1, PT, R12, 0x17, PT ;  /* 0x000000170c00780c */ /* 0x000fd60003f24270 */
[----:B0-----:R-:W-:Y:S01]  /*0410*/  @!P0 FADD R7, R7, R16 ;  /* 0x0000001007078221 */ /* 0x001fe20000000000 */
[----:B-1----:R-:W-:-:S04]  /*0420*/  @!P0 FADD R9, R9, R18 ;  /* 0x0000001209098221 */ /* 0x002fc80000000000 */
[----:B------:R-:W0:Y:S04]  /*0430*/  SHFL.DOWN PT, R16, R7, 0x8, 0x1f ;  /* 0x09001f0007107f89 */ /* 0x000e2800000e0000 */
[----:B------:R-:W1:Y:S01]  /*0440*/  SHFL.DOWN PT, R18, R9, 0x8, 0x1f ;  /* 0x09001f0009127f89 */ /* 0x000e6200000e0000 */
[----:B------:R-:W-:-:S13]  /*0450*/  ISETP.NE.AND P0, PT, R12, RZ, PT ;  /* 0x000000ff0c00720c */ /* 0x000fda0003f05270 */
[----:B------:R-:W2:Y:S01]  /*0460*/  @!P0 S2R R20, SR_CgaCtaId ;  /* 0x0000000000148919 */ /* 0x000ea20000008800 */
[----:B0-----:R-:W-:Y:S01]  /*0470*/  @!P1 FADD R7, R7, R16 ;  /* 0x0000001007079221 */ /* 0x001fe20000000000 */
[----:B-1----:R-:W-:-:S04]  /*0480*/  @!P1 FADD R9, R9, R18 ;  /* 0x0000001209099221 */ /* 0x002fc80000000000 */
[----:B------:R-:W0:Y:S04]  /*0490*/  SHFL.DOWN PT, R16, R7, 0x10, 0x1f ;  /* 0x0a001f0007107f89 */ /* 0x000e2800000e0000 */
[----:B------:R-:W1:Y:S01]  /*04a0*/  SHFL.DOWN PT, R18, R9, 0x10, 0x1f ;  /* 0x0a001f0009127f89 */ /* 0x000e6200000e0000 */
[----:B------:R-:W-:Y:S02]  /*04b0*/  @!P0 MOV R15, 0x400 ;  /* 0x00000400000f8802 */ /* 0x000fe40000000f00 */
[----:B------:R-:W-:-:S04]  /*04c0*/  @!P0 SHF.R.U32.HI R11, RZ, 0x2, R13 ;  /* 0x00000002ff0b8819 */ /* 0x000fc8000001160d */
[----:B------:R-:W-:Y:S02]  /*04d0*/  @!P0 LOP3.LUT R11, R11, 0xf8, RZ, 0xc0, !PT ;  /* 0x000000f80b0b8812 */ /* 0x000fe400078ec0ff */
[----:B--2---:R-:W-:Y:S01]  /*04e0*/  @!P0 LEA R20, R20, R15, 0x18 ;  /* 0x0000000f14148211 */ /* 0x004fe200078ec0ff */
[----:B0-----:R-:W-:-:S03]  /*04f0*/  FADD R16, R7, R16 ;  /* 0x0000001007107221 */ /* 0x001fc60000000000 */
[----:B------:R-:W-:Y:S01]  /*0500*/  @!P0 IADD3 R11, PT, PT, R11, R20, RZ ;  /* 0x000000140b0b8210 */ /* 0x000fe20007ffe0ff */
[----:B-1----:R-:W-:Y:S01]  /*0510*/  FADD R18, R9, R18 ;  /* 0x0000001209127221 */ /* 0x002fe20000000000 */
[----:B------:R-:W-:-:S03]  /*0520*/  ISETP.GT.AND P1, PT, R12, 0xf, PT ;  /* 0x0000000f0c00780c */ /* 0x000fc60003f24270 */
[----:B------:R0:W-:Y:S04]  /*0530*/  @!P0 STS [R11+0x4], R16 ;  /* 0x000004100b008388 */ /* 0x0001e80000000800 */
[----:B------:R0:W-:Y:S01]  /*0540*/  @!P0 STS [R11+0x8], R18 ;  /* 0x000008120b008388 */ /* 0x0001e20000000800 */
[----:B------:R-:W-:Y:S02]  /*0550*/  FSEL R12, R7, R16, P1 ;  /* 0x00000010070c7208 */ /* 0x000fe40000800000 */
[----:B------:R-:W-:Y:S01]  /*0560*/  FSEL R20, R9, R18, P1 ;  /* 0x0000001209147208 */ /* 0x000fe20000800000 */
[----:B------:R-:W-:Y:S06]  /*0570*/  BAR.SYNC.DEFER_BLOCKING 0x0 ;  /* 0x0000000000007b1d */ /* 0x000fec0000010000 */
[----:B------:R-:W-:Y:S05]  /*0580*/  @P2 BRA `(.L_x_72) ;  /* 0x0000000000402947 */ /* 0x000fea0003800000 */
[----:B------:R-:W1:Y:S01]  /*0590*/  S2UR UR5, SR_CgaCtaId ;  /* 0x00000000000579c3 */ /* 0x000e620000008800 */
[----:B------:R-:W-:Y:S02]  /*05a0*/  UMOV UR4, 0x400 ;  /* 0x0000040000047882 */ /* 0x000fe40000000000 */
[----:B-1----:R-:W-:Y:S01]  /*05b0*/  ULEA UR4, UR5, UR4, 0x18 ;  /* 0x0000000405047291 */ /* 0x002fe2000f8ec0ff */
[----:B------:R-:W1:Y:S08]  /*05c0*/  LDCU UR5, c[0x0][0x3a8] ;  /* 0x00007500ff0577ac */ /* 0x000e700008000800 */
[----:B------:R-:W2:Y:S04]  /*05d0*/  LDS R7, [UR4+0xc] ;  /* 0x00000c04ff077984 */ /* 0x000ea80008000800 */
[----:B------:R-:W3:Y:S01]  /*05e0*/  LDS R9, [UR4+0x10] ;  /* 0x00001004ff097984 */ /* 0x000ee20008000800 */
[----:B--2---:R-:W-:Y:S01]  /*05f0*/  FADD R7, R12, R7 ;  /* 0x000000070c077221 */ /* 0x004fe20000000000 */
[----:B---3--:R-:W-:-:S04]  /*0600*/  FADD R12, R20, R9 ;  /* 0x00000009140c7221 */ /* 0x008fc80000000000 */
[----:B------:R2:W-:Y:S01]  /*0610*/  STS [UR4+0x1c], R7 ;  /* 0x00001c07ff007988 */ /* 0x0005e20008000804 */
[----:B------:R-:W-:-:S04]  /*0620*/  FFMA R12, -R7, R7, R12 ;  /* 0x00000007070c7223 */ /* 0x000fc8000000010c */
[----:B-1----:R-:W-:-:S05]  /*0630*/  FADD R12, R12, UR5 ;  /* 0x000000050c0c7e21 */ /* 0x002fca0008000000 */
[----:B------:R-:W-:-:S13]  /*0640*/  FSETP.GEU.AND P0, PT, |R12|, 1.175494350822287508e-38, PT ;  /* 0x008000000c00780b */ /* 0x000fda0003f0e200 */
[----:B------:R-:W-:-:S04]  /*0650*/  @!P0 FMUL R12, R12, 16777216 ;  /* 0x4b8000000c0c8820 */ /* 0x000fc80000400000 */
[----:B------:R-:W1:Y:S02]  /*0660*/  MUFU.RSQ R9, R12 ;  /* 0x0000000c00097308 */ /* 0x000e640000001400 */
[----:B-1----:R-:W-:-:S05]  /*0670*/  @!P0 FMUL R9, R9, 4096 ;  /* 0x4580000009098820 */ /* 0x002fca0000400000 */
[----:B------:R2:W-:Y:S02]  /*0680*/  STS [UR4+0x20], R9 ;  /* 0x00002009ff007988 */ /* 0x0005e40008000804 */
.L_x_72:
[----:B------:R-:W-:Y:S05]  /*0690*/  BSYNC.RECONVERGENT B0 ;  /* 0x0000000000007941 */ /* 0x000fea0003800200 */
.L_x_71:
[----:B------:R-:W1:Y:S08]  /*06a0*/  S2UR UR5, SR_CgaCtaId ;  /* 0x00000000000579c3 */ /* 0x000e700000008800 */
[----:B------:R-:W-:Y:S01]  /*06b0*/  BAR.SYNC.DEFER_BLOCKING 0x0 ;  /* 0x0000000000007b1d */ /* 0x000fe20000010000 */
[----:B0----5:R-:W-:Y:S01]  /*06c0*/  SHF.R.U64 R11, R4, 0x10, R5 ;  /* 0x00000010040b7819 */ /* 0x021fe20000001205 */
[----:B------:R-:W-:Y:S01]  /*06d0*/  HADD2.F32 R13, -RZ, R5.H0_H0 ;  /* 0x20000005ff0d7230 */ /* 0x000fe20000004100 */
[----:B------:R-:W-:Y:S01]  /*06e0*/  SHF.R.U64 R12, R2, 0x10, R3 ;  /* 0x00000010020c7819 */ /* 0x000fe20000001203 */
[----:B------:R-:W-:Y:S01]  /*06f0*/  HADD2.F32 R4, -RZ, R4.H0_H0 ;  /* 0x20000004ff047230 */ /* 0x000fe20000004100 */
[----:B------:R-:W-:Y:S01]  /*0700*/  SHF.R.U32.HI R5, RZ, 0x10, R5 ;  /* 0x00000010ff057819 */ /* 0x000fe20000011605 */
[----:B------:R-:W-:Y:S01]  /*0710*/  UMOV UR4, 0x400 ;  /* 0x0000040000047882 */ /* 0x000fe20000000000 */
[----:B------:R-:W-:-:S02]  /*0720*/  HADD2.F32 R11, -RZ, R11.H0_H0 ;  /* 0x2000000bff0b7230 */ /* 0x000fc40000004100 */
[----:B------:R-:W-:Y:S02]  /*0730*/  HADD2.F32 R12, -RZ, R12.H0_H0 ;  /* 0x2000000cff0c7230 */ /* 0x000fe40000004100 */
[----:B------:R-:W-:Y:S02]  /*0740*/  HADD2.F32 R5, -RZ, R5.H0_H0 ;  /* 0x20000005ff057230 */ /* 0x000fe40000004100 */
[----:B------:R-:W-:Y:S01]  /*0750*/  HADD2.F32 R2, -RZ, R2.H0_H0 ;  /* 0x20000002ff027230 */ /* 0x000fe20000004100 */
[----:B-1----:R-:W-:-:S09]  /*0760*/  ULEA UR4, UR5, UR4, 0x18 ;  /* 0x0000000405047291 */ /* 0x002fd2000f8ec0ff */
[----:B--2---:R-:W0:Y:S04]  /*0770*/  LDS R9, [UR4+0x1c] ;  /* 0x00001c04ff097984 */ /* 0x004e280008000800 */
[----:B------:R-:W1:Y:S01]  /*0780*/  LDS R7, [UR4+0x20] ;  /* 0x00002004ff077984 */ /* 0x000e620008000800 */
[--C-:B0-----:R-:W-:Y:S01]  /*0790*/  FADD R6, R6, -R9.reuse ;  /* 0x8000000906067221 */ /* 0x101fe20000000000 */
[--C-:B------:R-:W-:Y:S01]  /*07a0*/  FADD R10, R10, -R9.reuse ;  /* 0x800000090a0a7221 */ /* 0x100fe20000000000 */
[----:B------:R-:W-:Y:S02]  /*07b0*/  FADD R14, R14, -R9 ;  /* 0x800000090e0e7221 */ /* 0x000fe40000000000 */
[----:B------:R-:W-:Y:S01]  /*07c0*/  FMUL R6, R11, R6 ;  /* 0x000000060b067220 */ /* 0x000fe20000400000 */
[----:B------:R-:W-:Y:S01]  /*07d0*/  FMUL R10, R13, R10 ;  /* 0x0000000a0d0a7220 */ /* 0x000fe20000400000 */
[----:B------:R-:W-:Y:S01]  /*07e0*/  SHF.R.U32.HI R11, RZ, 0x10, R3 ;  /* 0x00000010ff0b7819 */ /* 0x000fe20000011603 */
[----:B------:R-:W-:Y:S01]  /*07f0*/  FMUL R14, R5, R14 ;  /* 0x0000000e050e7220 */ /* 0x000fe20000400000 */
[----:B-1----:R-:W-:Y:S01]  /*0800*/  FFMA R6, R7, R6, R12 ;  /* 0x0000000607067223 */ /* 0x002fe2000000000c */
[----:B------:R-:W-:-:S02]  /*0810*/  HADD2.F32 R12, -RZ, R3.H0_H0 ;  /* 0x20000003ff0c7230 */ /* 0x000fc40000004100 */
[----:B------:R-:W-:-:S03]  /*0820*/  FADD R3, R0, -R9 ;  /* 0x8000000900037221 */ /* 0x000fc60000000000 */
[C---:B------:R-:W-:Y:S01]  /*0830*/  FFMA R10, R7.reuse, R10, R12 ;  /* 0x0000000a070a7223 */ /* 0x040fe2000000000c */
[----:B------:R-:W-:Y:S02]  /*0840*/  HADD2.F32 R12, -RZ, R11.H0_H0 ;  /* 0x2000000bff0c7230 */ /* 0x000fe40000004100 */
[----:B------:R-:W-:Y:S01]  /*0850*/  FMUL R0, R4, R3 ;  /* 0x0000000304007220 */ /* 0x000fe20000400000 */
[----:B------:R-:W0:Y:S01]  /*0860*/  F2F.F16.F32 R6, R6 ;  /* 0x0000000600067304 */ /* 0x000e220000200800 */
[----:B------:R-:W1:Y:S01]  /*0870*/  LDC.64 R4, c[0x0][0x3a0] ;  /* 0x0000e800ff047b82 */ /* 0x000e620000000a00 */
[C---:B------:R-:W-:Y:S01]  /*0880*/  FFMA R12, R7.reuse, R14, R12 ;  /* 0x0000000e070c7223 */ /* 0x040fe2000000000c */
[----:B------:R-:W-:-:S05]  /*0890*/  FFMA R0, R7, R0, R2 ;  /* 0x0000000007007223 */ /* 0x000fca0000000002 */
[----:B------:R-:W-:Y:S01]  /*08a0*/  F2F.F16.F32 R10, R10 ;  /* 0x0000000a000a7304 */ /* 0x000fe20000200800 */
[----:B0-----:R-:W-:-:S07]  /*08b0*/  IMAD.WIDE.U32 R2, R6, 0x10000, RZ ;  /* 0x0001000006027825 */ /* 0x001fce00078e00ff */
[----:B------:R-:W0:Y:S08]  /*08c0*/  F2F.F16.F32 R9, R12 ;  /* 0x0000000c00097304 */ /* 0x000e300000200800 */
[----:B------:R-:W2:Y:S01]  /*08d0*/  F2F.F16.F32 R7, R0 ;  /* 0x0000000000077304 */ /* 0x000ea20000200800 */
[----:B0-----:R-:W-:-:S04]  /*08e0*/  PRMT R9, R10, 0x5410, R9 ;  /* 0x000054100a097816 */ /* 0x001fc80000000009 */
[----:B------:R-:W-:Y:S01]  /*08f0*/  LOP3.LUT R3, R9, R3, RZ, 0xfc, !PT ;  /* 0x0000000309037212 */ /* 0x000fe200078efcff */
[----:B-1----:R-:W-:Y:S01]  /*0900*/  IMAD.WIDE R8, R8, 0x2, R4 ;  /* 0x0000000208087825 */ /* 0x002fe200078e0204 */
[----:B--2---:R-:W-:-:S05]  /*0910*/  LOP3.LUT R2, R2, R7, RZ, 0xfc, !PT ;  /* 0x0000000702027212 */ /* 0x004fca00078efcff */
[----:B------:R-:W-:Y:S01]  /*0920*/  STG.E.64 desc[UR6][R8.64], R2 ;  /* 0x0000000208007986 */ /* 0x000fe2000c101b06 */
[----:B------:R-:W-:Y:S05]  /*0930*/  EXIT ;  /* 0x000000000000794d */ /* 0x000fea0003800000 */
        .weak           $__internal_6_$__cuda_sm20_rcp_rn_f32_slowpath
        .type           $__internal_6_$__cuda_sm20_rcp_rn_f32_slowpath,@function
        .size           $__internal_6_$__cuda_sm20_rcp_rn_f32_slowpath,(.L_x_91 - $__internal_6_$__cuda_sm20_rcp_rn_f32_slowpath)
$__internal_6_$__cuda_sm20_rcp_rn_f32_slowpath:
        /* <DEDUP_REMOVED lines=9> */
[----:B0-----:R-:W1:Y:S02]  /*09d0*/  MUFU.RCP R0, R5 ;  /* 0x0000000500007308 */ /* 0x001e640000001000 */
[----:B-1----:R-:W-:-:S04]  /*09e0*/  FFMA R3, R5, R0, -1 ;  /* 0xbf80000005037423 */ /* 0x002fc80000000000 */
[----:B------:R-:W-:-:S04]  /*09f0*/  FADD.FTZ R3, -R3, -RZ ;  /* 0x800000ff03037221 */ /* 0x000fc80000010100 */
[----:B------:R-:W-:-:S04]  /*0a00*/  FFMA R0, R0, R3, R0 ;  /* 0x0000000300007223 */ /* 0x000fc80000000000 */
[----:B------:R-:W-:Y:S01]  /*0a10*/  FFMA R3, R0, 1.84467440737095516160e+19, RZ ;  /* 0x5f80000000037823 */ /* 0x000fe200000000ff */
[----:B------:R-:W-:Y:S06]  /*0a20*/  BRA `(.L_x_74) ;  /* 0x0000000000887947 */ /* 0x000fec0003800000 */
.L_x_73:
[----:B------:R-:W-:-:S04]  /*0a30*/  IADD3 R5, PT, PT, R3, -0xfd, RZ ;  /* 0xffffff0303057810 */ /* 0x000fc80007ffe0ff */
[----:B------:R-:W-:-:S13]  /*0a40*/  ISETP.GT.U32.AND P0, PT, R5, 0x1, PT ;  /* 0x000000010500780c */ /* 0x000fda0003f04070 */
[----:B------:R-:W-:Y:S05]  /*0a50*/  @P0 BRA `(.L_x_75) ;  /* 0x0000000000780947 */ /* 0x000fea0003800000 */
[----:B------:R-:W-:Y:S01]  /*0a60*/  LOP3.LUT R10, R0, 0x7fffff, RZ, 0xc0, !PT ;  /* 0x007fffff000a7812 */ /* 0x000fe200078ec0ff */
[----:B------:R-:W-:Y:S01]  /*0a70*/  HFMA2 R16, -RZ, RZ, 0, 1.78813934326171875e-07 ;  /* 0x00000003ff107431 */ /* 0x000fe200000001ff */
[----:B------:R-:W-:Y:S02]  /*0a80*/  IADD3 R3, PT, PT, R3, -0xfc, RZ ;  /* 0xffffff0403037810 */ /* 0x000fe40007ffe0ff */
        /* <DEDUP_REMOVED lines=14> */
[--C-:B------:R-:W-:Y:S02]  /*0b70*/  LOP3.LUT P1, RZ, R11, R5, R12.reuse, 0xf8, !PT ;  /* 0x000000050bff7212 */ /* 0x100fe4000782f80c */
[C---:B------:R-:W-:Y:S02]  /*0b80*/  LOP3.LUT P0, RZ, R10.reuse, 0x1, RZ, 0xc0, !PT ;  /* 0x000000010aff7812 */ /* 0x040fe4000780c0ff */
[----:B------:R-:W-:Y:S02]  /*0b90*/  LOP3.LUT P2, RZ, R10, 0x2, RZ, 0xc0, !PT ;  /* 0x000000020aff7812 */ /* 0x000fe4000784c0ff */
[----:B------:R-:W-:Y:S02]  /*0ba0*/  SHF.R.U32.HI R3, RZ, R3, R12 ;  /* 0x00000003ff037219 */ /* 0x000fe4000001160c */
[----:B------:R-:W-:-:S02]  /*0bb0*/  PLOP3.LUT P0, PT, P0, P1, P2, 0xe0, 0x0 ;  /* 0x000000000000781c */ /* 0x000fc40000703c20 */
[----:B------:R-:W-:Y:S02]  /*0bc0*/  LOP3.LUT P1, RZ, R0, 0x7fffff, RZ, 0xc0, !PT ;  /* 0x007fffff00ff7812 */ /* 0x000fe4000782c0ff */
[----:B------:R-:W-:-:S04]  /*0bd0*/  SEL R5, RZ, 0x1, !P0 ;  /* 0x00000001ff057807 */ /* 0x000fc80004000000 */
[----:B------:R-:W-:-:S04]  /*0be0*/  IADD3 R5, PT, PT, -R5, RZ, RZ ;  /* 0x000000ff05057210 */ /* 0x000fc80007ffe1ff */
[----:B------:R-:W-:-:S13]  /*0bf0*/  ISETP.GE.AND P0, PT, R5, RZ, PT ;  /* 0x000000ff0500720c */ /* 0x000fda0003f06270 */
[----:B------:R-:W-:-:S04]  /*0c00*/  @!P0 IADD3 R3, PT, PT, R3, 0x1, RZ ;  /* 0x0000000103038810 */ /* 0x000fc80007ffe0ff */
[----:B------:R-:W-:-:S04]  /*0c10*/  @!P1 SHF.L.U32 R3, R3, 0x1, RZ ;  /* 0x0000000103039819 */ /* 0x000fc800000006ff */
[----:B------:R-:W-:Y:S01]  /*0c20*/  LOP3.LUT R3, R3, 0x80000000, R0, 0xf8, !PT ;  /* 0x8000000003037812 */ /* 0x000fe200078ef800 */
[----:B------:R-:W-:Y:S06]  /*0c30*/  BRA `(.L_x_74) ;  /* 0x0000000000047947 */ /* 0x000fec0003800000 */
.L_x_75:
[----:B------:R2:W3:Y:S02]  /*0c40*/  MUFU.RCP R3, R0 ;  /* 0x0000000000037308 */ /* 0x0004e40000001000 */
.L_x_74:
[----:B------:R-:W-:-:S04]  /*0c50*/  MOV R5, 0x0 ;  /* 0x0000000000057802 */ /* 0x000fc80000000f00 */
[----:B0123--:R-:W-:Y:S05]  /*0c60*/  RET.REL.NODEC R4 `(_Z21LayerNormMediumKernelI6__halffLi64ELi4EEviPKT_S3_S3_PS1_f) ;  /* 0xfffffff004e47950 */ /* 0x00ffea0003c3ffff */
.L_x_76:
        /* <DEDUP_REMOVED lines=9> */
.L_x_91:


//--------------------- .text._Z21LayerNormMediumKernelIffLi64ELi4EEviPKT_S2_S2_PS0_f --------------------------
	.section	.text._Z21LayerNormMediumKernelIffLi64ELi4EEviPKT_S2_S2_PS0_f,"ax",@progbits
	.align	128
        .global         _Z21LayerNormMediumKernelIffLi64ELi4EEviPKT_S2_S2_PS0_f
        .type           _Z21LayerNormMediumKernelIffLi64ELi4EEviPKT_S2_S2_PS0_f,@function
        .size           _Z21LayerNormMediumKernelIffLi64ELi4EEviPKT_S2_S2_PS0_f,(.L_x_92 - _Z21LayerNormMediumKernelIffLi64ELi4EEviPKT_S2_S2_PS0_f)
        .other          _Z21LayerNormMediumKernelIffLi64ELi4EEviPKT_S2_S2_PS0_f,@"STO_CUDA_ENTRY STV_DEFAULT"
_Z21LayerNormMediumKernelIffLi64ELi4EEviPKT_S2_S2_PS0_f:
.text._Z21LayerNormMediumKernelIffLi64ELi4EEviPKT_S2_S2_PS0_f:
        /* <DEDUP_REMOVED lines=16> */
[----:B-----5:R-:W-:Y:S05]  /*0100*/  CALL.REL.NOINC `($__internal_7_$__cuda_sm20_rcp_rn_f32_slowpath) ;  /* 0x00000004009c7944 */ /* 0x020fea0003c00000 */
[----:B------:R-:W-:Y:S05]  /*0110*/  BRA `(.L_x_78) ;  /* 0x0000000000107947 */ /* 0x000fea0003800000 */
.L_x_77:
[----:B------:R-:W0:Y:S02]  /*0120*/  MUFU.RCP R9, R0 ;  /* 0x0000000000097308 */ /* 0x000e240000001000 */
[----:B0-----:R-:W-:-:S04]  /*0130*/  FFMA R8, R0, R9, -1 ;  /* 0xbf80000000087423 */ /* 0x001fc80000000009 */
[----:B------:R-:W-:-:S04]  /*0140*/  FADD.FTZ R8, -R8, -RZ ;  /* 0x800000ff08087221 */ /* 0x000fc80000010100 */
[----:B------:R-:W-:-:S07]  /*0150*/  FFMA R0, R9, R8, R9 ;  /* 0x0000000809007223 */ /* 0x000fce0000000009 */
.L_x_78:
[----:B------:R-:W0:Y:S08]  /*0160*/  LDC.64 R12, c[0x0][0x390] ;  /* 0x0000e400ff0c7b82 */ /* 0x000e300000000a00 */
[----:B------:R-:W1:Y:S01]  /*0170*/  LDC.64 R8, c[0x0][0x398] ;  /* 0x0000e600ff087b82 */ /* 0x000e620000000a00 */
[-C--:B-----5:R-:W-:Y:S01]  /*0180*/  FMUL R19, R4, R0.reuse ;  /* 0x0000000004137220 */ /* 0x0a0fe20000400000 */
[----:B------:R-:W-:-:S03]  /*0190*/  FMUL R21, R5, R0 ;  /* 0x0000000005157220 */ /* 0x000fc60000400000 */
[----:B------:R-:W-:Y:S01]  /*01a0*/  FADD R16, RZ, R19 ;  /* 0x00000013ff107221 */ /* 0x000fe20000000000 */
[----:B------:R-:W-:Y:S01]  /*01b0*/  FFMA R18, R4, R19, RZ ;  /* 0x0000001304127223 */ /* 0x000fe200000000ff */
[----:B------:R-:W-:Y:S01]  /*01c0*/  FMUL R19, R6, R0 ;  /* 0x0000000006137220 */ /* 0x000fe20000400000 */
[----:B0-----:R-:W-:-:S04]  /*01d0*/  IMAD.WIDE.U32 R12, R3, 0x4, R12 ;  /* 0x00000004030c7825 */ /* 0x001fc800078e000c */
[----:B-1----:R-:W-:-:S04]  /*01e0*/  IMAD.WIDE.U32 R8, R3, 0x4, R8 ;  /* 0x0000000403087825 */ /* 0x002fc800078e0008 */
[----:B------:R-:W-:Y:S01]  /*01f0*/  FADD R16, R16, R21 ;  /* 0x0000001510107221 */ /* 0x000fe20000000000 */
[----:B------:R-:W0:Y:S01]  /*0200*/  S2R R3, SR_LANEID ;  /* 0x0000000000037919 */ /* 0x000e220000000000 */
[----:B------:R-:W-:Y:S01]  /*0210*/  FFMA R21, R5, R21, R18 ;  /* 0x0000001505157223 */ /* 0x000fe20000000012 */
[----:B------:R-:W-:Y:S01]  /*0220*/  FMUL R23, R7, R0 ;  /* 0x0000000007177220 */ /* 0x000fe20000400000 */
[----:B------:R-:W-:Y:S01]  /*0230*/  FADD R16, R16, R19 ;  /* 0x0000001310107221 */ /* 0x000fe20000000000 */
[----:B------:R-:W-:Y:S01]  /*0240*/  ISETP.NE.AND P2, PT, R17, RZ, PT ;  /* 0x000000ff1100720c */ /* 0x000fe20003f45270 */
[----:B------:R-:W-:Y:S01]  /*0250*/  FFMA R18, R6, R19, R21 ;  /* 0x0000001306127223 */ /* 0x000fe20000000015 */
[----:B------:R-:W5:Y:S01]  /*0260*/  LDG.E.128 R12, desc[UR6][R12.64] ;  /* 0x000000060c0c7981 */ /* 0x000f62000c1e1d00 */
[----:B------:R-:W-:Y:S02]  /*0270*/  FADD R0, R16, R23 ;  /* 0x0000001710007221 */ /* 0x000fe40000000000 */
[----:B------:R-:W-:Y:S01]  /*0280*/  FFMA R16, R7, R23, R18 ;  /* 0x0000001707107223 */ /* 0x000fe20000000012 */
[----:B------:R-:W5:Y:S01]  /*0290*/  LDG.E.128 R8, desc[UR6][R8.64] ;  /* 0x0000000608087981 */ /* 0x000f62000c1e1d00 */
[----:B------:R-:W-:Y:S03]  /*02a0*/  BSSY.RECONVERGENT B0, `(.L_x_79) ;  /* 0x0000037000007945 */ /* 0x000fe60003800200 */
[----:B------:R-:W1:Y:S04]  /*02b0*/  SHFL.DOWN PT, R19, R0, 0x1, 0x1f ;  /* 0x08201f0000137f89 */ /* 0x000e6800000e0000 */
[----:B------:R-:W2:Y:S01]  /*02c0*/  SHFL.DOWN PT, R21, R16, 0x1, 0x1f ;  /* 0x08201f0010157f89 */ /* 0x000ea200000e0000 */
[----:B0-----:R-:W-:-:S02]  /*02d0*/  ISETP.GT.AND P0, PT, R3, 0x1e, PT ;  /* 0x0000001e0300780c */ /* 0x001fc40003f04270 */
[----:B------:R-:W-:-:S11]  /*02e0*/  ISETP.GT.AND P1, PT, R3, 0x17, PT ;  /* 0x000000170300780c */ /* 0x000fd60003f24270 */
[----:B-1----:R-:W-:Y:S01]  /*02f0*/  @!P0 FADD R0, R0, R19 ;  /* 0x0000001300008221 */ /* 0x002fe20000000000 */
[----:B--2---:R-:W-:Y:S01]  /*0300*/  @!P0 FADD R16, R16, R21 ;  /* 0x0000001510108221 */ /* 0x004fe20000000000 */
        /* <DEDUP_REMOVED lines=48> */
.L_x_80:
[----:B------:R-:W-:Y:S05]  /*0610*/  BSYNC.RECONVERGENT B0 ;  /* 0x0000000000007941 */ /* 0x000fea0003800200 */
.L_x_79:
[----:B------:R-:W1:Y:S08]  /*0620*/  S2UR UR5, SR_CgaCtaId ;  /* 0x00000000000579c3 */ /* 0x000e700000008800 */
[----:B------:R-:W-:Y:S06]  /*0630*/  BAR.SYNC.DEFER_BLOCKING 0x0 ;  /* 0x0000000000007b1d */ /* 0x000fec0000010000 */
[----:B------:R-:W-:-:S02]  /*0640*/  UMOV UR4, 0x400 ;  /* 0x0000040000047882 */ /* 0x000fc40000000000 */
[----:B--2---:R-:W2:Y:S01]  /*0650*/  LDC.64 R16, c[0x0][0x3a0] ;  /* 0x0000e800ff107b82 */ /* 0x004ea20000000a00 */
[----:B-1----:R-:W-:Y:S01]  /*0660*/  ULEA UR4, UR5, UR4, 0x18 ;  /* 0x0000000405047291 */ /* 0x002fe2000f8ec0ff */
[----:B--2---:R-:W-:-:S08]  /*0670*/  IMAD.WIDE R16, R2, 0x4, R16 ;  /* 0x0000000402107825 */ /* 0x004fd000078e0210 */
[----:B------:R-:W0:Y:S04]  /*0680*/  LDS R0, [UR4+0x1c] ;  /* 0x00001c04ff007984 */ /* 0x000e280008000800 */
[----:B------:R-:W1:Y:S01]  /*0690*/  LDS R3, [UR4+0x20] ;  /* 0x00002004ff037984 */ /* 0x000e620008000800 */
[--C-:B0-----:R-:W-:Y:S01]  /*06a0*/  FADD R19, R4, -R0.reuse ;  /* 0x8000000004137221 */ /* 0x101fe20000000000 */
[--C-:B------:R-:W-:Y:S01]  /*06b0*/  FADD R4, R5, -R0.reuse ;  /* 0x8000000005047221 */ /* 0x100fe20000000000 */
[--C-:B------:R-:W-:Y:S01]  /*06c0*/  FADD R5, R6, -R0.reuse ;  /* 0x8000000006057221 */ /* 0x100fe20000000000 */
[----:B------:R-:W-:Y:S01]  /*06d0*/  FADD R0, R7, -R0 ;  /* 0x8000000007007221 */ /* 0x000fe20000000000 */
[----:B-----5:R-:W-:Y:S01]  /*06e0*/  FMUL R12, R12, R19 ;  /* 0x000000130c0c7220 */ /* 0x020fe20000400000 */
[----:B------:R-:W-:Y:S01]  /*06f0*/  FMUL R4, R13, R4 ;  /* 0x000000040d047220 */ /* 0x000fe20000400000 */
[----:B------:R-:W-:Y:S01]  /*0700*/  FMUL R5, R14, R5 ;  /* 0x000000050e057220 */ /* 0x000fe20000400000 */
[----:B------:R-:W-:Y:S01]  /*0710*/  FMUL R0, R15, R0 ;  /* 0x000000000f007220 */ /* 0x000fe20000400000 */
[C---:B-1----:R-:W-:Y:S01]  /*0720*/  FFMA R8, R3.reuse, R12, R8 ;  /* 0x0000000c03087223 */ /* 0x042fe20000000008 */
[C---:B------:R-:W-:Y:S01]  /*0730*/  FFMA R9, R3.reuse, R4, R9 ;  /* 0x0000000403097223 */ /* 0x040fe20000000009 */
[C---:B------:R-:W-:Y:S01]  /*0740*/  FFMA R10, R3.reuse, R5, R10 ;  /* 0x00000005030a7223 */ /* 0x040fe2000000000a */
[----:B------:R-:W-:-:S05]  /*0750*/  FFMA R11, R3, R0, R11 ;  /* 0x00000000030b7223 */ /* 0x000fca000000000b */
[----:B------:R-:W-:Y:S01]  /*0760*/  STG.E.128 desc[UR6][R16.64], R8 ;  /* 0x0000000810007986 */ /* 0x000fe2000c101d06 */
[----:B------:R-:W-:Y:S05]  /*0770*/  EXIT ;  /* 0x000000000000794d */ /* 0x000fea0003800000 */
        .weak           $__internal_7_$__cuda_sm20_rcp_rn_f32_slowpath
        .type           $__internal_7_$__cuda_sm20_rcp_rn_f32_slowpath,@function
        .size           $__internal_7_$__cuda_sm20_rcp_rn_f32_slowpath,(.L_x_92 - $__internal_7_$__cuda_sm20_rcp_rn_f32_slowpath)
$__internal_7_$__cuda_sm20_rcp_rn_f32_slowpath:
        /* <DEDUP_REMOVED lines=15> */
.L_x_81:
        /* <DEDUP_REMOVED lines=33> */
.L_x_83:
[----:B------:R2:W3:Y:S02]  /*0a80*/  MUFU.RCP R9, R0 ;  /* 0x0000000000097308 */ /* 0x0004e40000001000 */
.L_x_82:
[----:B0123--:R-:W-:Y:S02]  /*0a90*/  MOV R0, R9 ;  /* 0x0000000900007202 */ /* 0x00ffe40000000f00 */
[----:B------:R-:W-:-:S04]  /*0aa0*/  MOV R9, 0x0 ;  /* 0x0000000000097802 */ /* 0x000fc80000000f00 */
[----:B------:R-:W-:Y:S05]  /*0ab0*/  RET.REL.NODEC R8 `(_Z21LayerNormMediumKernelIffLi64ELi4EEviPKT_S2_S2_PS0_f) ;  /* 0xfffffff408507950 */ /* 0x000fea0003c3ffff */
.L_x_84:
        /* <DEDUP_REMOVED lines=12> */
.L_x_92:


//--------------------- .nv.shared.reserved.0     --------------------------
	.section	.nv.shared.reserved.0,"aw",@nobits
	.weak		__nv_reservedSMEM_offset_0_alias
	.size		__nv_reservedSMEM_offset_0_alias, 0, 64
	.other		__nv_reservedSMEM_offset_0_alias,@"STO_CUDA_RESERVED_SHARED STV_DEFAULT"
__nv_reservedSMEM_offset_0_alias:
	.zero		0
	.zero		64


//--------------------- .nv.global                --------------------------
	.section	.nv.global,"aw",@nobits
.nv.global:
	.type		_ZN40_INTERNAL_08fcef4f_4_k_cu_8031986c_188066thrust24THRUST_300001_SM_1000_NS12placeholders2_5E,@object
	.size		_ZN40_INTERNAL_08fcef4f_4_k_cu_8031986c_188066thrust24THRUST_300001_SM_1000_NS12placeholders2_5E,(_ZN40_INTERNAL_08fcef4f_4_k_cu_8031986c_188064cuda3std3__45__cpo6cbeginE - _ZN40_INTERNAL_08fcef4f_4_k_cu_8031986c_188066thrust24THRUST_300001_SM_1000_NS12placeholders2_5E)
_ZN40_INTERNAL_08fcef4f_4_k_cu_8031986c_188066thrust24THRUST_300001_SM_1000_NS12placeholders2_5E:
	.zero		1
	.type		_ZN40_INTERNAL_08fcef4f_4_k_cu_8031986c_188064cuda3std3__45__cpo6cbeginE,@object
	.size		_ZN40_INTERNAL_08fcef4f_4_k_cu_8031986c_188064cuda3std3__45__cpo6cbeginE,(_ZN40_INTERNAL_08fcef4f_4_k_cu_8031986c_188064cuda3std6ranges3__45__cpo6cbeginE - _ZN40_INTERNAL_08fcef4f_4_k_cu_8031986c_188064cuda3std3__45__cpo6cbeginE)
_ZN40_INTERNAL_08fcef4f_4_k_cu_8031986c_188064cuda3std3__45__cpo6cbeginE:
	.zero		1
	.type		_ZN40_INTERNAL_08fcef4f_4_k_cu_8031986c_188064cuda3std6ranges3__45__cpo6cbeginE,@object
	.size		_ZN40_INTERNAL_08fcef4f_4_k_cu_8031986c_188064cuda3std6ranges3__45__cpo6cbeginE,(_ZN40_INTERNAL_08fcef4f_4_k_cu_8031986c_188064cuda3std3__48in_placeE - _ZN40_INTERNAL_08fcef4f_4_k_cu_8031986c_188064cuda3std6ranges3__45__cpo6cbeginE)
_ZN40_INTERNAL_08fcef4f_4_k_cu_8031986c_188064cuda3std6ranges3__45__cpo6cbeginE:
	.zero		1
	.type		_ZN40_INTERNAL_08fcef4f_4_k_cu_8031986c_188064cuda3std3__48in_placeE,@object
	.size		_ZN40_INTERNAL_08fcef4f_4_k_cu_8031986c_188064cuda3std3__48in_placeE,(_ZN40_INTERNAL_08fcef4f_4_k_cu_8031986c_188064cuda3std6ranges3__45__cpo4sizeE - _ZN40_INTERNAL_08fcef4f_4_k_cu_8031986c_188064cuda3std3__48in_placeE)
_ZN40_INTERNAL_08fcef4f_4_k_cu_8031986c_188064cuda3std3__48in_placeE:
	.zero		1
	.type		_ZN40_INTERNAL_08fcef4f_4_k_cu_8031986c_188064cuda3std6ranges3__45__cpo4sizeE,@object
	.size		_ZN40_INTERNAL_08fcef4f_4_k_cu_8031986c_188064cuda3std6ranges3__45__cpo4sizeE,(_ZN40_INTERNAL_08fcef4f_4_k_cu_8031986c_188066thrust24THRUST_300001_SM_1000_NS12placeholders2_9E - _ZN40_INTERNAL_08fcef4f_4_k_cu_8031986c_188064cuda3std6ranges3__45__cpo4sizeE)
_ZN40_INTERNAL_08fcef4f_4_k_cu_8031986c_188064cuda3std6ranges3__45__cpo4sizeE:
	.zero		1
	.type		_ZN40_INTERNAL_08fcef4f_4_k_cu_8031986c_188066thrust24THRUST_300001_SM_1000_NS12placeholders2_9E,@object
	.size		_ZN40_INTERNAL_08fcef4f_4_k_cu_8031986c_188066thrust24THRUST_300001_SM_1000_NS12placeholders2_9E,(_ZN40_INTERNAL_08fcef4f_4_k_cu_8031986c_188064cuda3std3__45__cpo7crbeginE - _ZN40_INTERNAL_08fcef4f_4_k_cu_8031986c_188066thrust24THRUST_300001_SM_1000_NS12placeholders2_9E)
_ZN40_INTERNAL_08fcef4f_4_k_cu_8031986c_188066thrust24THRUST_300001_SM_1000_NS12placeholders2_9E:
	.zero		1
	.type		_ZN40_INTERNAL_08fcef4f_4_k_cu_8031986c_188064cuda3std3__45__cpo7crbeginE,@object
	.size		_ZN40_INTERNAL_08fcef4f_4_k_cu_8031986c_188064cuda3std3__45__cpo7crbeginE,(_ZN40_INTERNAL_08fcef4f_4_k_cu_8031986c_188064cuda3std6ranges3__45__cpo4nextE - _ZN40_INTERNAL_08fcef4f_4_k_cu_8031986c_188064cuda3std3__45__cpo7crbeginE)
_ZN40_INTERNAL_08fcef4f_4_k_cu_8031986c_188064cuda3std3__45__cpo7crbeginE:
	.zero		1
	.type		_ZN40_INTERNAL_08fcef4f_4_k_cu_8031986c_188064cuda3std6ranges3__45__cpo4nextE,@object
	.size		_ZN40_INTERNAL_08fcef4f_4_k_cu_8031986c_188064cuda3std6ranges3__45__cpo4nextE,(_ZN40_INTERNAL_08fcef4f_4_k_cu_8031986c_188064cuda3std6ranges3__45__cpo4swapE - _ZN40_INTERNAL_08fcef4f_4_k_cu_8031986c_188064cuda3std6ranges3__45__cpo4nextE)
_ZN40_INTERNAL_08fcef4f_4_k_cu_8031986c_188064cuda3std6ranges3__45__cpo4nextE:
	.zero		1
	.type		_ZN40_INTERNAL_08fcef4f_4_k_cu_8031986c_188064cuda3std6ranges3__45__cpo4swapE,@object
	.size		_ZN40_INTERNAL_08fcef4f_4_k_cu_8031986c_188064cuda3std6ranges3__45__cpo4swapE,(_ZN40_INTERNAL_08fcef4f_4_k_cu_8031986c_188066thrust24THRUST_300001_SM_1000_NS12placeholders2_1E - _ZN40_INTERNAL_08fcef4f_4_k_cu_8031986c_188064cuda3std6ranges3__45__cpo4swapE)
_ZN40_INTERNAL_08fcef4f_4_k_cu_8031986c_188064cuda3std6ranges3__45__cpo4swapE:
	.zero		1
	.type		_ZN40_INTERNAL_08fcef4f_4_k_cu_8031986c_188066thrust24THRUST_300001_SM_1000_NS12placeholders2_1E,@object
	.size		_ZN40_INTERNAL_08fcef4f_4_k_cu_8031986c_188066thrust24THRUST_300001_SM_1000_NS12placeholders2_1E,(_ZN40_INTERNAL_08fcef4f_4_k_cu_8031986c_188066thrust24THRUST_300001_SM_1000_NS12placeholders2_3E - _ZN40_INTERNAL_08fcef4f_4_k_cu_8031986c_188066thrust24THRUST_300001_SM_1000_NS12placeholders2_1E)
_ZN40_INTERNAL_08fcef4f_4_k_cu_8031986c_188066thrust24THRUST_300001_SM_1000_NS12placeholders2_1E:
	.zero		1
	.type		_ZN40_INTERNAL_08fcef4f_4_k_cu_8031986c_188066thrust24THRUST_300001_SM_1000_NS12placeholders2_3E,@object
	.size		_ZN40_INTERNAL_08fcef4f_4_k_cu_8031986c_188066thrust24THRUST_300001_SM_1000_NS12placeholders2_3E,(_ZN40_INTERNAL_08fcef4f_4_k_cu_8031986c_188064cuda3std3__45__cpo5beginE - _ZN40_INTERNAL_08fcef4f_4_k_cu_8031986c_188066thrust24THRUST_300001_SM_1000_NS12placeholders2_3E)
_ZN40_INTERNAL_08fcef4f_4_k_cu_8031986c_188066thrust24THRUST_300001_SM_1000_NS12placeholders2_3E:
	.zero		1
	.type		_ZN40_INTERNAL_08fcef4f_4_k_cu_8031986c_188064cuda3std3__45__cpo5beginE,@object
	.size		_ZN40_INTERNAL_08fcef4f_4_k_cu_8031986c_188064cuda3std3__45__cpo5beginE,(_ZN40_INTERNAL_08fcef4f_4_k_cu_8031986c_188064cuda3std6ranges3__45__cpo5beginE - _ZN40_INTERNAL_08fcef4f_4_k_cu_8031986c_188064cuda3std3__45__cpo5beginE)
_ZN40_INTERNAL_08fcef4f_4_k_cu_8031986c_188064cuda3std3__45__cpo5beginE:
	.zero		1
	.type		_ZN40_INTERNAL_08fcef4f_4_k_cu_8031986c_188064cuda3std6ranges3__45__cpo5beginE,@object
	.size		_ZN40_INTERNAL_08fcef4f_4_k_cu_8031986c_188064cuda3std6ranges3__45__cpo5beginE,(_ZN40_INTERNAL_08fcef4f_4_k_cu_8031986c_188064cuda3std3__442_GLOBAL__N__08fcef4f_4_k_cu_8031986c_188066ignoreE - _ZN40_INTERNAL_08fcef4f_4_k_cu_8031986c_188064cuda3std6ranges3__45__cpo5beginE)
_ZN40_INTERNAL_08fcef4f_4_k_cu_8031986c_188064cuda3std6ranges3__45__cpo5beginE:
	.zero		1
	.type		_ZN40_INTERNAL_08fcef4f_4_k_cu_8031986c_188064cuda3std3__442_GLOBAL__N__08fcef4f_4_k_cu_8031986c_188066ignoreE,@object
	.size		_ZN40_INTERNAL_08fcef4f_4_k_cu_8031986c_188064cuda3std3__442_GLOBAL__N__08fcef4f_4_k_cu_8031986c_188066ignoreE,(_ZN40_INTERNAL_08fcef4f_4_k_cu_8031986c_188064cuda3std6ranges3__45__cpo4dataE - _ZN40_INTERNAL_08fcef4f_4_k_cu_8031986c_188064cuda3std3__442_GLOBAL__N__08fcef4f_4_k_cu_8031986c_188066ignoreE)
_ZN40_INTERNAL_08fcef4f_4_k_cu_8031986c_188064cuda3std3__442_GLOBAL__N__08fcef4f_4_k_cu_8031986c_188066ignoreE:
	.zero		1
	.type		_ZN40_INTERNAL_08fcef4f_4_k_cu_8031986c_188064cuda3std6ranges3__45__cpo4dataE,@object
	.size		_ZN40_INTERNAL_08fcef4f_4_k_cu_8031986c_188064cuda3std6ranges3__45__cpo4dataE,(_ZN40_INTERNAL_08fcef4f_4_k_cu_8031986c_188066thrust24THRUST_300001_SM_1000_NS12placeholders2_7E - _ZN40_INTERNAL_08fcef4f_4_k_cu_8031986c_188064cuda3std6ranges3__45__cpo4dataE)
_ZN40_INTERNAL_08fcef4f_4_k_cu_8031986c_188064cuda3std6ranges3__45__cpo4dataE:
	.zero		1
	.type		_ZN40_INTERNAL_08fcef4f_4_k_cu_8031986c_188066thrust24THRUST_300001_SM_1000_NS12placeholders2_7E,@object
	.size		_ZN40_INTERNAL_08fcef4f_4_k_cu_8031986c_188066thrust24THRUST_300001_SM_1000_NS12placeholders2_7E,(_ZN40_INTERNAL_08fcef4f_4_k_cu_8031986c_188064cuda3std3__45__cpo6rbeginE - _ZN40_INTERNAL_08fcef4f_4_k_cu_8031986c_188066thrust24THRUST_300001_SM_1000_NS12placeholders2_7E)
_ZN40_INTERNAL_08fcef4f_4_k_cu_8031986c_188066thrust24THRUST_300001_SM_1000_NS12placeholders2_7E:
	.zero		1
	.type		_ZN40_INTERNAL_08fcef4f_4_k_cu_8031986c_188064cuda3std3__45__cpo6rbeginE,@object
	.size		_ZN40_INTERNAL_08fcef4f_4_k_cu_8031986c_188064cuda3std3__45__cpo6rbeginE,(_ZN40_INTERNAL_08fcef4f_4_k_cu_8031986c_188064cuda3std6ranges3__45__cpo7advanceE - _ZN40_INTERNAL_08fcef4f_4_k_cu_8031986c_188064cuda3std3__45__cpo6rbeginE)
_ZN40_INTERNAL_08fcef4f_4_k_cu_8031986c_188064cuda3std3__45__cpo6rbeginE:
	.zero		1
	.type		_ZN40_INTERNAL_08fcef4f_4_k_cu_8031986c_188064cuda3std6ranges3__45__cpo7advanceE,@object
	.size		_ZN40_INTERNAL_08fcef4f_4_k_cu_8031986c_188064cuda3std6ranges3__45__cpo7advanceE,(_ZN40_INTERNAL_08fcef4f_4_k_cu_8031986c_188064cuda3std3__47nulloptE - _ZN40_INTERNAL_08fcef4f_4_k_cu_8031986c_188064cuda3std6ranges3__45__cpo7advanceE)
_ZN40_INTERNAL_08fcef4f_4_k_cu_8031986c_188064cuda3std6ranges3__45__cpo7advanceE:
	.zero		1
	.type		_ZN40_INTERNAL_08fcef4f_4_k_cu_8031986c_188064cuda3std3__47nulloptE,@object
	.size		_ZN40_INTERNAL_08fcef4f_4_k_cu_8031986c_188064cuda3std3__47nulloptE,(_ZN40_INTERNAL_08fcef4f_4_k_cu_8031986c_188064cuda3std6ranges3__45__cpo8distanceE - _ZN40_INTERNAL_08fcef4f_4_k_cu_8031986c_188064cuda3std3__47nulloptE)
_ZN40_INTERNAL_08fcef4f_4_k_cu_8031986c_188064cuda3std3__47nulloptE:
	.zero		1
	.type		_ZN40_INTERNAL_08fcef4f_4_k_cu_8031986c_188064cuda3std6ranges3__45__cpo8distanceE,@object
	.size		_ZN40_INTERNAL_08fcef4f_4_k_cu_8031986c_188064cuda3std6ranges3__45__cpo8distanceE,(_ZN40_INTERNAL_08fcef4f_4_k_cu_8031986c_188066thrust24THRUST_300001_SM_1000_NS12placeholders2_6E - _ZN40_INTERNAL_08fcef4f_4_k_cu_8031986c_188064cuda3std6ranges3__45__cpo8distanceE)
_ZN40_INTERNAL_08fcef4f_4_k_cu_8031986c_188064cuda3std6ranges3__45__cpo8distanceE:
	.zero		1
	.type		_ZN40_INTERNAL_08fcef4f_4_k_cu_8031986c_188066thrust24THRUST_300001_SM_1000_NS12placeholders2_6E,@object
	.size		_ZN40_INTERNAL_08fcef4f_4_k_cu_8031986c_188066thrust24THRUST_300001_SM_1000_NS12placeholders2_6E,(_ZN40_INTERNAL_08fcef4f_4_k_cu_8031986c_188064cuda3std3__45__cpo4cendE - _ZN40_INTERNAL_08fcef4f_4_k_cu_8031986c_188066thrust24THRUST_300001_SM_1000_NS12placeholders2_6E)
_ZN40_INTERNAL_08fcef4f_4_k_cu_8031986c_188066thrust24THRUST_300001_SM_1000_NS12placeholders2_6E:
	.zero		1
	.type		_ZN40_INTERNAL_08fcef4f_4_k_cu_8031986c_188064cuda3std3__45__cpo4cendE,@object
	.size		_ZN40_INTERNAL_08fcef4f_4_k_cu_8031986c_188064cuda3std3__45__cpo4cendE,(_ZN40_INTERNAL_08fcef4f_4_k_cu_8031986c_188064cuda3std6ranges3__45__cpo4cendE - _ZN40_INTERNAL_08fcef4f_4_k_cu_8031986c_188064cuda3std3__45__cpo4cendE)
_ZN40_INTERNAL_08fcef4f_4_k_cu_8031986c_188064cuda3std3__45__cpo4cendE:
	.zero		1
	.type		_ZN40_INTERNAL_08fcef4f_4_k_cu_8031986c_188064cuda3std6ranges3__45__cpo4cendE,@object
	.size		_ZN40_INTERNAL_08fcef4f_4_k_cu_8031986c_188064cuda3std6ranges3__45__cpo4cendE,(_ZN40_INTERNAL_08fcef4f_4_k_cu_8031986c_188064cuda3std3__420unreachable_sentinelE - _ZN40_INTERNAL_08fcef4f_4_k_cu_8031986c_188064cuda3std6ranges3__45__cpo4cendE)
_ZN40_INTERNAL_08fcef4f_4_k_cu_8031986c_188064cuda3std6ranges3__45__cpo4cendE:
	.zero		1
	.type		_ZN40_INTERNAL_08fcef4f_4_k_cu_8031986c_188064cuda3std3__420unreachable_sentinelE,@object
	.size		_ZN40_INTERNAL_08fcef4f_4_k_cu_8031986c_188064cuda3std3__420unreachable_sentinelE,(_ZN40_INTERNAL_08fcef4f_4_k_cu_8031986c_188064cuda3std6ranges3__45__cpo5ssizeE - _ZN40_INTERNAL_08fcef4f_4_k_cu_8031986c_188064cuda3std3__420unreachable_sentinelE)
_ZN40_INTERNAL_08fcef4f_4_k_cu_8031986c_188064cuda3std3__420unreachable_sentinelE:
	.zero		1
	.type		_ZN40_INTERNAL_08fcef4f_4_k_cu_8031986c_188064cuda3std6ranges3__45__cpo5ssizeE,@object
	.size		_ZN40_INTERNAL_08fcef4f_4_k_cu_8031986c_188064cuda3std6ranges3__45__cpo5ssizeE,(_ZN40_INTERNAL_08fcef4f_4_k_cu_8031986c_188066thrust24THRUST_300001_SM_1000_NS12placeholders3_10E - _ZN40_INTERNAL_08fcef4f_4_k_cu_8031986c_188064cuda3std6ranges3__45__cpo5ssizeE)
_ZN40_INTERNAL_08fcef4f_4_k_cu_8031986c_188064cuda3std6ranges3__45__cpo5ssizeE:
	.zero		1
	.type		_ZN40_INTERNAL_08fcef4f_4_k_cu_8031986c_188066thrust24THRUST_300001_SM_1000_NS12placeholders3_10E,@object
	.size		_ZN40_INTERNAL_08fcef4f_4_k_cu_8031986c_188066thrust24THRUST_300001_SM_1000_NS12placeholders3_10E,(_ZN40_INTERNAL_08fcef4f_4_k_cu_8031986c_188064cuda3std3__45__cpo5crendE - _ZN40_INTERNAL_08fcef4f_4_k_cu_8031986c_188066thrust24THRUST_300001_SM_1000_NS12placeholders3_10E)
_ZN40_INTERNAL_08fcef4f_4_k_cu_8031986c_188066thrust24THRUST_300001_SM_1000_NS12placeholders3_10E:
	.zero		1
	.type		_ZN40_INTERNAL_08fcef4f_4_k_cu_8031986c_188064cuda3std3__45__cpo5crendE,@object
	.size		_ZN40_INTERNAL_08fcef4f_4_k_cu_8031986c_188064cuda3std3__45__cpo5crendE,(_ZN40_INTERNAL_08fcef4f_4_k_cu_8031986c_188064cuda3std6ranges3__45__cpo4prevE - _ZN40_INTERNAL_08fcef4f_4_k_cu_8031986c_188064cuda3std3__45__cpo5crendE)
_ZN40_INTERNAL_08fcef4f_4_k_cu_8031986c_188064cuda3std3__45__cpo5crendE:
	.zero		1
	.type		_ZN40_INTERNAL_08fcef4f_4_k_cu_8031986c_188064cuda3std6ranges3__45__cpo4prevE,@object
	.size		_ZN40_INTERNAL_08fcef4f_4_k_cu_8031986c_188064cuda3std6ranges3__45__cpo4prevE,(_ZN40_INTERNAL_08fcef4f_4_k_cu_8031986c_188064cuda3std6ranges3__45__cpo9iter_moveE - _ZN40_INTERNAL_08fcef4f_4_k_cu_8031986c_188064cuda3std6ranges3__45__cpo4prevE)
_ZN40_INTERNAL_08fcef4f_4_k_cu_8031986c_188064cuda3std6ranges3__45__cpo4prevE:
	.zero		1
	.type		_ZN40_INTERNAL_08fcef4f_4_k_cu_8031986c_188064cuda3std6ranges3__45__cpo9iter_moveE,@object
	.size		_ZN40_INTERNAL_08fcef4f_4_k_cu_8031986c_188064cuda3std6ranges3__45__cpo9iter_moveE,(_ZN40_INTERNAL_08fcef4f_4_k_cu_8031986c_188066thrust24THRUST_300001_SM_1000_NS12placeholders2_2E - _ZN40_INTERNAL_08fcef4f_4_k_cu_8031986c_188064cuda3std6ranges3__45__cpo9iter_moveE)
_ZN40_INTERNAL_08fcef4f_4_k_cu_8031986c_188064cuda3std6ranges3__45__cpo9iter_moveE:
	.zero		1
	.type		_ZN40_INTERNAL_08fcef4f_4_k_cu_8031986c_188066thrust24THRUST_300001_SM_1000_NS12placeholders2_2E,@object
	.size		_ZN40_INTERNAL_08fcef4f_4_k_cu_8031986c_188066thrust24THRUST_300001_SM_1000_NS12placeholders2_2E,(_ZN40_INTERNAL_08fcef4f_4_k_cu_8031986c_188066thrust24THRUST_300001_SM_1000_NS12placeholders2_4E - _ZN40_INTERNAL_08fcef4f_4_k_cu_8031986c_188066thrust24THRUST_300001_SM_1000_NS12placeholders2_2E)
_ZN40_INTERNAL_08fcef4f_4_k_cu_8031986c_188066thrust24THRUST_300001_SM_1000_NS12placeholders2_2E:
	.zero		1
	.type		_ZN40_INTERNAL_08fcef4f_4_k_cu_8031986c_188066thrust24THRUST_300001_SM_1000_NS12placeholders2_4E,@object
	.size		_ZN40_INTERNAL_08fcef4f_4_k_cu_8031986c_188066thrust24THRUST_300001_SM_1000_NS12placeholders2_4E,(_ZN40_INTERNAL_08fcef4f_4_k_cu_8031986c_188064cuda3std3__45__cpo3endE - _ZN40_INTERNAL_08fcef4f_4_k_cu_8031986c_188066thrust24THRUST_300001_SM_1000_NS12placeholders2_4E)
_ZN40_INTERNAL_08fcef4f_4_k_cu_8031986c_188066thrust24THRUST_300001_SM_1000_NS12placeholders2_4E:
	.zero		1
	.type		_ZN40_INTERNAL_08fcef4f_4_k_cu_8031986c_188064cuda3std3__45__cpo3endE,@object
	.size		_ZN40_INTERNAL_08fcef4f_4_k_cu_8031986c_188064cuda3std3__45__cpo3endE,(_ZN40_INTERNAL_08fcef4f_4_k_cu_8031986c_188064cuda3std6ranges3__45__cpo3endE - _ZN40_INTERNAL_08fcef4f_4_k_cu_8031986c_188064cuda3std3__45__cpo3endE)
_ZN40_INTERNAL_08fcef4f_4_k_cu_8031986c_188064cuda3std3__45__cpo3endE:
	.zero		1
	.type		_ZN40_INTERNAL_08fcef4f_4_k_cu_8031986c_188064cuda3std6ranges3__45__cpo3endE,@object
	.size		_ZN40_INTERNAL_08fcef4f_4_k_cu_8031986c_188064cuda3std6ranges3__45__cpo3endE,(_ZN40_INTERNAL_08fcef4f_4_k_cu_8031986c_188064cuda3std3__419piecewise_constructE - _ZN40_INTERNAL_08fcef4f_4_k_cu_8031986c_188064cuda3std6ranges3__45__cpo3endE)
_ZN40_INTERNAL_08fcef4f_4_k_cu_8031986c_188064cuda3std6ranges3__45__cpo3endE:
	.zero		1
	.type		_ZN40_INTERNAL_08fcef4f_4_k_cu_8031986c_188064cuda3std3__419piecewise_constructE,@object
	.size		_ZN40_INTERNAL_08fcef4f_4_k_cu_8031986c_188064cuda3std3__419piecewise_constructE,(_ZN40_INTERNAL_08fcef4f_4_k_cu_8031986c_188064cuda3std6ranges3__45__cpo5cdataE - _ZN40_INTERNAL_08fcef4f_4_k_cu_8031986c_188064cuda3std3__419piecewise_constructE)
_ZN40_INTERNAL_08fcef4f_4_k_cu_8031986c_188064cuda3std3__419piecewise_constructE:
	.zero		1
	.type		_ZN40_INTERNAL_08fcef4f_4_k_cu_8031986c_188064cuda3std6ranges3__45__cpo5cdataE,@object
	.size		_ZN40_INTERNAL_08fcef4f_4_k_cu_8031986c_188064cuda3std6ranges3__45__cpo5cdataE,(_ZN40_INTERNAL_08fcef4f_4_k_cu_8031986c_188066thrust24THRUST_300001_SM_1000_NS12placeholders2_8E - _ZN40_INTERNAL_08fcef4f_4_k_cu_8031986c_188064cuda3std6ranges3__45__cpo5cdataE)
_ZN40_INTERNAL_08fcef4f_4_k_cu_8031986c_188064cuda3std6ranges3__45__cpo5cdataE:
	.zero		1
	.type		_ZN40_INTERNAL_08fcef4f_4_k_cu_8031986c_188066thrust24THRUST_300001_SM_1000_NS12placeholders2_8E,@object
	.size		_ZN40_INTERNAL_08fcef4f_4_k_cu_8031986c_188066thrust24THRUST_300001_SM_1000_NS12placeholders2_8E,(_ZN40_INTERNAL_08fcef4f_4_k_cu_8031986c_188064cuda3std3__45__cpo4rendE - _ZN40_INTERNAL_08fcef4f_4_k_cu_8031986c_188066thrust24THRUST_300001_SM_1000_NS12placeholders2_8E)
_ZN40_INTERNAL_08fcef4f_4_k_cu_8031986c_188066thrust24THRUST_300001_SM_1000_NS12placeholders2_8E:
	.zero		1
	.type		_ZN40_INTERNAL_08fcef4f_4_k_cu_8031986c_188064cuda3std3__45__cpo4rendE,@object
	.size		_ZN40_INTERNAL_08fcef4f_4_k_cu_8031986c_188064cuda3std3__45__cpo4rendE,(_ZN40_INTERNAL_08fcef4f_4_k_cu_8031986c_188064cuda3std6ranges3__45__cpo9iter_swapE - _ZN40_INTERNAL_08fcef4f_4_k_cu_8031986c_188064cuda3std3__45__cpo4rendE)
_ZN40_INTERNAL_08fcef4f_4_k_cu_8031986c_188064cuda3std3__45__cpo4rendE:
	.zero		1
	.type		_ZN40_INTERNAL_08fcef4f_4_k_cu_8031986c_188064cuda3std6ranges3__45__cpo9iter_swapE,@object
	.size		_ZN40_INTERNAL_08fcef4f_4_k_cu_8031986c_188064cuda3std6ranges3__45__cpo9iter_swapE,(_ZN40_INTERNAL_08fcef4f_4_k_cu_8031986c_188064cuda3std3__48unexpectE - _ZN40_INTERNAL_08fcef4f_4_k_cu_8031986c_188064cuda3std6ranges3__45__cpo9iter_swapE)
_ZN40_INTERNAL_08fcef4f_4_k_cu_8031986c_188064cuda3std6ranges3__45__cpo9iter_swapE:
	.zero		1
	.type		_ZN40_INTERNAL_08fcef4f_4_k_cu_8031986c_188064cuda3std3__48unexpectE,@object
	.size		_ZN40_INTERNAL_08fcef4f_4_k_cu_8031986c_188064cuda3std3__48unexpectE,(_ZN40_INTERNAL_08fcef4f_4_k_cu_8031986c_188066thrust24THRUST_300001_SM_1000_NS6system6detail10sequential3seqE - _ZN40_INTERNAL_08fcef4f_4_k_cu_8031986c_188064cuda3std3__48unexpectE)
_ZN40_INTERNAL_08fcef4f_4_k_cu_8031986c_188064cuda3std3__48unexpectE:
	.zero		1
	.type		_ZN40_INTERNAL_08fcef4f_4_k_cu_8031986c_188066thrust24THRUST_300001_SM_1000_NS6system6detail10sequential3seqE,@object
	.size		_ZN40_INTERNAL_08fcef4f_4_k_cu_8031986c_188066thrust24THRUST_300001_SM_1000_NS6system6detail10sequential3seqE,(.L_29 - _ZN40_INTERNAL_08fcef4f_4_k_cu_8031986c_188066thrust24THRUST_300001_SM_1000_NS6system6detail10sequential3seqE)
_ZN40_INTERNAL_08fcef4f_4_k_cu_8031986c_188066thrust24THRUST_300001_SM_1000_NS6system6detail10sequential3seqE:
	.zero		1
.L_29:


//--------------------- .nv.shared._Z21LayerNormMediumKernelI6__halffLi160ELi8EEviPKT_S3_S3_PS1_f --------------------------
	.section	.nv.shared._Z21LayerNormMediumKernelI6__halffLi160ELi8EEviPKT_S3_S3_PS1_f,"aw",@nobits
	.sectionflags	@""
	.align	4
.nv.shared._Z21LayerNormMediumKernelI6__halffLi160ELi8EEviPKT_S3_S3_PS1_f:
	.zero		1088


//--------------------- .nv.shared._Z21LayerNormMediumKernelI6__halffLi96ELi8EEviPKT_S3_S3_PS1_f --------------------------
	.section	.nv.shared._Z21LayerNormMediumKernelI6__halffLi96ELi8EEviPKT_S3_S3_PS1_f,"aw",@nobits
	.sectionflags	@""
	.align	4
.nv.shared._Z21LayerNormMediumKernelI6__halffLi96ELi8EEviPKT_S3_S3_PS1_f:
	.zero		1068


//--------------------- .nv.shared._Z21LayerNormMediumKernelI6__halffLi80ELi8EEviPKT_S3_S3_PS1_f --------------------------
	.section	.nv.shared._Z21LayerNormMediumKernelI6__halffLi80ELi8EEviPKT_S3_S3_PS1_f,"aw",@nobits
	.sectionflags	@""
	.align	4
.nv.shared._Z21LayerNormMediumKernelI6__halffLi80ELi8EEviPKT_S3_S3_PS1_f:
	.zero		1068


//--------------------- .nv.shared._Z21LayerNormMediumKernelI6__halffLi40ELi8EEviPKT_S3_S3_PS1_f --------------------------
	.section	.nv.shared._Z21LayerNormMediumKernelI6__halffLi40ELi8EEviPKT_S3_S3_PS1_f,"aw",@nobits
	.sectionflags	@""
	.align	4
.nv.shared._Z21LayerNormMediumKernelI6__halffLi40ELi8EEviPKT_S3_S3_PS1_f:
	.zero		1060


//--------------------- .nv.shared._Z20LayerNormLargeKernelI6__halffLi256EEviPKT_S3_S3_PS1_f --------------------------
	.section	.nv.shared._Z20LayerNormLargeKernelI6__halffLi256EEviPKT_S3_S3_PS1_f,"aw",@nobits
	.sectionflags	@""
	.align	4
.nv.shared._Z20LayerNormLargeKernelI6__halffLi256EEviPKT_S3_S3_PS1_f:
	.zero		1112


//--------------------- .nv.shared._Z20LayerNormLargeKernelIffLi256EEviPKT_S2_S2_PS0_f --------------------------
	.section	.nv.shared._Z20LayerNormLargeKernelIffLi256EEviPKT_S2_S2_PS0_f,"aw",@nobits
	.sectionflags	@""
	.align	4
.nv.shared._Z20LayerNormLargeKernelIffLi256EEviPKT_S2_S2_PS0_f:
	.zero		1112


//--------------------- .nv.shared._Z21LayerNormMediumKernelI6__halffLi64ELi4EEviPKT_S3_S3_PS1_f --------------------------
	.section	.nv.shared._Z21LayerNormMediumKernelI6__halffLi64ELi4EEviPKT_S3_S3_PS1_f,"aw",@nobits
	.sectionflags	@""
	.align	4
.nv.shared._Z21LayerNormMediumKernelI6__halffLi64ELi4EEviPKT_S3_S3_PS1_f:
	.zero		1060


//--------------------- .nv.shared._Z21LayerNormMediumKernelIffLi64ELi4EEviPKT_S2_S2_PS0_f --------------------------
	.section	.nv.shared._Z21LayerNormMediumKernelIffLi64ELi4EEviPKT_S2_S2_PS0_f,"aw",@nobits
	.sectionflags	@""
	.align	4
.nv.shared._Z21LayerNormMediumKernelIffLi64ELi4EEviPKT_S2_S2_PS0_f:
	.zero		1060


//--------------------- .nv.constant0._ZN3cub18CUB_300001_SM_10006detail11EmptyKernelIvEEvv --------------------------
	.section	.nv.constant0._ZN3cub18CUB_300001_SM_10006detail11EmptyKernelIvEEvv,"a",@progbits
	.sectionflags	@""
	.align	4
.nv.constant0._ZN3cub18CUB_300001_SM_10006detail11EmptyKernelIvEEvv:
	.zero		896


//--------------------- .nv.constant0._Z21LayerNormMediumKernelI6__halffLi160ELi8EEviPKT_S3_S3_PS1_f --------------------------
	.section	.nv.constant0._Z21LayerNormMediumKernelI6__halffLi160ELi8EEviPKT_S3_S3_PS1_f,"a",@progbits
	.sectionflags	@""
	.align	4
.nv.constant0._Z21LayerNormMediumKernelI6__halffLi160ELi8EEviPKT_S3_S3_PS1_f:
	.zero		940


//--------------------- .nv.constant0._Z21LayerNormMediumKernelI6__halffLi96ELi8EEviPKT_S3_S3_PS1_f --------------------------
	.section	.nv.constant0._Z21LayerNormMediumKernelI6__halffLi96ELi8EEviPKT_S3_S3_PS1_f,"a",@progbits
	.sectionflags	@""
	.align	4
.nv.constant0._Z21LayerNormMediumKernelI6__halffLi96ELi8EEviPKT_S3_S3_PS1_f:
	.zero		940


//--------------------- .nv.constant0._Z21LayerNormMediumKernelI6__halffLi80ELi8EEviPKT_S3_S3_PS1_f --------------------------
	.section	.nv.constant0._Z21LayerNormMediumKernelI6__halffLi80ELi8EEviPKT_S3_S3_PS1_f,"a",@progbits
	.sectionflags	@""
	.align	4
.nv.constant0._Z21LayerNormMediumKernelI6__halffLi80ELi8EEviPKT_S3_S3_PS1_f:
	.zero		940


//--------------------- .nv.constant0._Z21LayerNormMediumKernelI6__halffLi40ELi8EEviPKT_S3_S3_PS1_f --------------------------
	.section	.nv.constant0._Z21LayerNormMediumKernelI6__halffLi40ELi8EEviPKT_S3_S3_PS1_f,"a",@progbits
	.sectionflags	@""
	.align	4
.nv.constant0._Z21LayerNormMediumKernelI6__halffLi40ELi8EEviPKT_S3_S3_PS1_f:
	.zero		940


//--------------------- .nv.constant0._Z20LayerNormLargeKernelI6__halffLi256EEviPKT_S3_S3_PS1_f --------------------------
	.section	.nv.constant0._Z20LayerNormLargeKernelI6__halffLi256EEviPKT_S3_S3_PS1_f,"a",@progbits
	.sectionflags	@""
	.align	4
.nv.constant0._Z20LayerNormLargeKernelI6__halffLi256EEviPKT_S3_S3_PS1_f:
	.zero		940


//--------------------- .nv.constant0._Z20LayerNormLargeKernelIffLi256EEviPKT_S2_S2_PS0_f --------------------------
	.section	.nv.constant0._Z20LayerNormLargeKernelIffLi256EEviPKT_S2_S2_PS0_f,"a",@progbits
	.sectionflags	@""
	.align	4
.nv.constant0._Z20LayerNormLargeKernelIffLi256EEviPKT_S2_S2_PS0_f:
	.zero		940


//--------------------- .nv.constant0._Z21LayerNormMediumKernelI6__halffLi64ELi4EEviPKT_S3_S3_PS1_f --------------------------
	.section	.nv.constant0._Z21LayerNormMediumKernelI6__halffLi64ELi4EEviPKT_S3_S3_PS1_f,"a",@progbits
	.sectionflags	@""
	.align	4
.nv.constant0._Z21LayerNormMediumKernelI6__halffLi64ELi4EEviPKT_S3_S3_PS1_f:
	.zero		940


//--------------------- .nv.constant0._Z21LayerNormMediumKernelIffLi64ELi4EEviPKT_S2_S2_PS0_f --------------------------
	.section	.nv.constant0._Z21LayerNormMediumKernelIffLi64ELi4EEviPKT_S2_S2_PS0_f,"a",@progbits
	.sectionflags	@""
	.align	4
.nv.constant0._Z21LayerNormMediumKernelIffLi64ELi4EEviPKT_S2_S2_PS0_f:
	.zero		940


//--------------------- SYMBOLS --------------------------

	.type		.nv.reservedSmem.offset0,@object
	.size		.nv.reservedSmem.offset0,0x4
	.type		.nv.reservedSmem.cap,@object
	.size		.nv.reservedSmem.cap,0x4
